	.target	sm_90a

	.elftype	@"ET_EXEC"


//--------------------- .note.nv.tkinfo           --------------------------
	.section	.note.nv.tkinfo,"",@"SHT_NOTE"
	.sectionflags	@"SHF_NOTE_NV_TKINFO"
	.tkinfo
        /*0018*/ 	.word	0x00000002
        /*0030*/ 	.string	""
        /*0030*/ 	.string	"ptxas"
        /*0030*/ 	.string	"Cuda compilation tools, release 13.0, V13.0.88"
        /*0030*/ 	.string	"Build cuda_13.0.r13.0/compiler.36424714_0"
        /*0030*/ 	.string	"-v  -suppress-debug-info  -lineinfo  -arch sm_90a "



//--------------------- .note.nv.cuinfo           --------------------------
	.section	.note.nv.cuinfo,"",@"SHT_NOTE"
	.sectionflags	@"SHF_NOTE_NV_CUINFO"
        /*0018*/ 	.short	0x0002
        /*001a*/ 	.short	0x005a
        /*001c*/ 	.short	0x0082
	.zero		2


//--------------------- .nv.info                  --------------------------
	.section	.nv.info,"",@"SHT_CUDA_INFO"
	.align	4


	//----- nvinfo : EIATTR_REGCOUNT
	.align		4
        /*0000*/ 	.byte	0x04, 0x2f
        /*0002*/ 	.short	(.L_1 - .L_0)
	.align		4
.L_0:
        /*0004*/ 	.word	index@(matmul_kernel)
        /*0008*/ 	.word	0x000000fe


	//----- nvinfo : EIATTR_FRAME_SIZE
	.align		4
.L_1:
        /*000c*/ 	.byte	0x04, 0x11
        /*000e*/ 	.short	(.L_3 - .L_2)
	.align		4
.L_2:
        /*0010*/ 	.word	index@(matmul_kernel)
        /*0014*/ 	.word	0x00000000


	//----- nvinfo : EIATTR_MIN_STACK_SIZE
	.align		4
.L_3:
        /*0018*/ 	.byte	0x04, 0x12
        /*001a*/ 	.short	(.L_5 - .L_4)
	.align		4
.L_4:
        /*001c*/ 	.word	index@(matmul_kernel)
        /*0020*/ 	.word	0x00000000
.L_5:


//--------------------- .nv.compat                --------------------------
	.section	.nv.compat,"",@"SHT_CUDA_COMPAT_INFO"
	.align	4
        /*0000*/ 	.byte	0x02, 0x09, 0x01, 0x00, 0x02, 0x02, 0x04, 0x00, 0x02, 0x05, 0x05, 0x00, 0x03, 0x07, 0x01, 0x01
        /*0010*/ 	.byte	0x02, 0x03, 0x00, 0x00, 0x02, 0x06, 0x01, 0x00, 0x04, 0x0b, 0x08, 0x00, 0x00, 0x00, 0x00, 0x00
        /*0020*/ 	.byte	0x00, 0x00, 0x00, 0x00


//--------------------- .nv.info.matmul_kernel    --------------------------
	.section	.nv.info.matmul_kernel,"",@"SHT_CUDA_INFO"
	.sectionflags	@""
	.align	4


	//----- nvinfo : EIATTR_CUDA_API_VERSION
	.align		4
        /*0000*/ 	.byte	0x04, 0x37
        /*0002*/ 	.short	(.L_7 - .L_6)
.L_6:
        /*0004*/ 	.word	0x00000082


	//----- nvinfo : EIATTR_KPARAM_INFO
	.align		4
.L_7:
        /*0008*/ 	.byte	0x04, 0x17
        /*000a*/ 	.short	(.L_9 - .L_8)
.L_8:
        /*000c*/ 	.word	0x00000000
        /*0010*/ 	.short	0x000d
        /*0012*/ 	.short	0x0048
        /*0014*/ 	.byte	0x00, 0xf4, 0x21, 0x00


	//----- nvinfo : EIATTR_KPARAM_INFO
	.align		4
.L_9:
        /*0018*/ 	.byte	0x04, 0x17
        /*001a*/ 	.short	(.L_11 - .L_10)
.L_10:
        /*001c*/ 	.word	0x00000000
        /*0020*/ 	.short	0x000c
        /*0022*/ 	.short	0x0040
        /*0024*/ 	.byte	0x00, 0xf4, 0x21, 0x00


	//----- nvinfo : EIATTR_KPARAM_INFO
	.align		4
.L_11:
        /*0028*/ 	.byte	0x04, 0x17
        /*002a*/ 	.short	(.L_13 - .L_12)
.L_12:
        /*002c*/ 	.word	0x00000000
        /*0030*/ 	.short	0x000b
        /*0032*/ 	.short	0x0038
        /*0034*/ 	.byte	0x00, 0xf0, 0x11, 0x00


	//----- nvinfo : EIATTR_KPARAM_INFO
	.align		4
.L_13:
        /*0038*/ 	.byte	0x04, 0x17
        /*003a*/ 	.short	(.L_15 - .L_14)
.L_14:
        /*003c*/ 	.word	0x00000000
        /*0040*/ 	.short	0x000a
        /*0042*/ 	.short	0x0034
        /*0044*/ 	.byte	0x00, 0xf0, 0x11, 0x00


	//----- nvinfo : EIATTR_KPARAM_INFO
	.align		4
.L_15:
        /*0048*/ 	.byte	0x04, 0x17
        /*004a*/ 	.short	(.L_17 - .L_16)
.L_16:
        /*004c*/ 	.word	0x00000000
        /*0050*/ 	.short	0x0009
        /*0052*/ 	.short	0x0030
        /*0054*/ 	.byte	0x00, 0xf0, 0x11, 0x00


	//----- nvinfo : EIATTR_KPARAM_INFO
	.align		4
.L_17:
        /*0058*/ 	.byte	0x04, 0x17
        /*005a*/ 	.short	(.L_19 - .L_18)
.L_18:
        /*005c*/ 	.word	0x00000000
        /*0060*/ 	.short	0x0008
        /*0062*/ 	.short	0x002c
        /*0064*/ 	.byte	0x00, 0xf0, 0x11, 0x00


	//----- nvinfo : EIATTR_KPARAM_INFO
	.align		4
.L_19:
        /*0068*/ 	.byte	0x04, 0x17
        /*006a*/ 	.short	(.L_21 - .L_20)
.L_20:
        /*006c*/ 	.word	0x00000000
        /*0070*/ 	.short	0x0007
        /*0072*/ 	.short	0x0028
        /*0074*/ 	.byte	0x00, 0xf0, 0x11, 0x00


	//----- nvinfo : EIATTR_KPARAM_INFO
	.align		4
.L_21:
        /*0078*/ 	.byte	0x04, 0x17
        /*007a*/ 	.short	(.L_23 - .L_22)
.L_22:
        /*007c*/ 	.word	0x00000000
        /*0080*/ 	.short	0x0006
        /*0082*/ 	.short	0x0024
        /*0084*/ 	.byte	0x00, 0xf0, 0x11, 0x00


	//----- nvinfo : EIATTR_KPARAM_INFO
	.align		4
.L_23:
        /*0088*/ 	.byte	0x04, 0x17
        /*008a*/ 	.short	(.L_25 - .L_24)
.L_24:
        /*008c*/ 	.word	0x00000000
        /*0090*/ 	.short	0x0005
        /*0092*/ 	.short	0x0020
        /*0094*/ 	.byte	0x00, 0xf0, 0x11, 0x00


	//----- nvinfo : EIATTR_KPARAM_INFO
	.align		4
.L_25:
        /*0098*/ 	.byte	0x04, 0x17
        /*009a*/ 	.short	(.L_27 - .L_26)
.L_26:
        /*009c*/ 	.word	0x00000000
        /*00a0*/ 	.short	0x0004
        /*00a2*/ 	.short	0x001c
        /*00a4*/ 	.byte	0x00, 0xf0, 0x11, 0x00


	//----- nvinfo : EIATTR_KPARAM_INFO
	.align		4
.L_27:
        /*00a8*/ 	.byte	0x04, 0x17
        /*00aa*/ 	.short	(.L_29 - .L_28)
.L_28:
        /*00ac*/ 	.word	0x00000000
        /*00b0*/ 	.short	0x0003
        /*00b2*/ 	.short	0x0018
        /*00b4*/ 	.byte	0x00, 0xf0, 0x11, 0x00


	//----- nvinfo : EIATTR_KPARAM_INFO
	.align		4
.L_29:
        /*00b8*/ 	.byte	0x04, 0x17
        /*00ba*/ 	.short	(.L_31 - .L_30)
.L_30:
        /*00bc*/ 	.word	0x00000000
        /*00c0*/ 	.short	0x0002
        /*00c2*/ 	.short	0x0010
        /*00c4*/ 	.byte	0x00, 0xf4, 0x21, 0x00


	//----- nvinfo : EIATTR_KPARAM_INFO
	.align		4
.L_31:
        /*00c8*/ 	.byte	0x04, 0x17
        /*00ca*/ 	.short	(.L_33 - .L_32)
.L_32:
        /*00cc*/ 	.word	0x00000000
        /*00d0*/ 	.short	0x0001
        /*00d2*/ 	.short	0x0008
        /*00d4*/ 	.byte	0x00, 0xf4, 0x21, 0x00


	//----- nvinfo : EIATTR_KPARAM_INFO
	.align		4
.L_33:
        /*00d8*/ 	.byte	0x04, 0x17
        /*00da*/ 	.short	(.L_35 - .L_34)
.L_34:
        /*00dc*/ 	.word	0x00000000
        /*00e0*/ 	.short	0x0000
        /*00e2*/ 	.short	0x0000
        /*00e4*/ 	.byte	0x00, 0xf4, 0x21, 0x00


	//----- nvinfo : EIATTR_EXPLICIT_CLUSTER
	.align		4
.L_35:
        /*00e8*/ 	.byte	0x01, 0x3e
	.zero		2


	//----- nvinfo : EIATTR_CTA_PER_CLUSTER
	.align		4
        /*00ec*/ 	.byte	0x04, 0x3d
        /*00ee*/ 	.short	(.L_37 - .L_36)
.L_36:
        /*00f0*/ 	.word	0x00000002
        /*00f4*/ 	.word	0x00000001
        /*00f8*/ 	.word	0x00000001


	//----- nvinfo : EIATTR_SPARSE_MMA_MASK
	.align		4
.L_37:
        /*00fc*/ 	.byte	0x03, 0x50
        /*00fe*/ 	.short	0x0000


	//----- nvinfo : EIATTR_MAXREG_COUNT
	.align		4
        /*0100*/ 	.byte	0x03, 0x1b
        /*0102*/ 	.short	0x00ff


	//----- nvinfo : EIATTR_NUM_BARRIERS
	.align		4
        /*0104*/ 	.byte	0x02, 0x4c
        /*0106*/ 	.byte	0x01
	.zero		1


	//----- nvinfo : EIATTR_MERCURY_ISA_VERSION
	.align		4
        /*0108*/ 	.byte	0x03, 0x5f
        /*010a*/ 	.short	0x0101


	//----- nvinfo : EIATTR_EXIT_INSTR_OFFSETS
	.align		4
        /*010c*/ 	.byte	0x04, 0x1c
        /*010e*/ 	.short	(.L_39 - .L_38)


	//   ....[0]....
.L_38:
        /*0110*/ 	.word	0x00006ba0


	//   ....[1]....
        /*0114*/ 	.word	0x00006bc0


	//----- nvinfo : EIATTR_REQNTID
	.align		4
.L_39:
        /*0118*/ 	.byte	0x04, 0x10
        /*011a*/ 	.short	(.L_41 - .L_40)
.L_40:
        /*011c*/ 	.word	0x00000080
        /*0120*/ 	.word	0x00000001
        /*0124*/ 	.word	0x00000001


	//----- nvinfo : EIATTR_CBANK_PARAM_SIZE
	.align		4
.L_41:
        /*0128*/ 	.byte	0x03, 0x19
        /*012a*/ 	.short	0x0050


	//----- nvinfo : EIATTR_PARAM_CBANK
	.align		4
        /*012c*/ 	.byte	0x04, 0x0a
        /*012e*/ 	.short	(.L_43 - .L_42)
	.align		4
.L_42:
        /*0130*/ 	.word	index@(.nv.constant0.matmul_kernel)
        /*0134*/ 	.short	0x0210
        /*0136*/ 	.short	0x0050


	//----- nvinfo : EIATTR_SW_WAR
	.align		4
.L_43:
        /*0138*/ 	.byte	0x04, 0x36
        /*013a*/ 	.short	(.L_45 - .L_44)
.L_44:
        /*013c*/ 	.word	0x00000008
.L_45:


//--------------------- .nv.callgraph             --------------------------
	.section	.nv.callgraph,"",@"SHT_CUDA_CALLGRAPH"
	.align	4
	.sectionentsize	8
	.align		4
        /*0000*/ 	.word	0x00000000
	.align		4
        /*0004*/ 	.word	0xffffffff
	.align		4
        /*0008*/ 	.word	0x00000000
	.align		4
        /*000c*/ 	.word	0xfffffffe
	.align		4
        /*0010*/ 	.word	0x00000000
	.align		4
        /*0014*/ 	.word	0xfffffffd
	.align		4
        /*0018*/ 	.word	0x00000000
	.align		4
        /*001c*/ 	.word	0xfffffffc


//--------------------- .text.matmul_kernel       --------------------------
	.section	.text.matmul_kernel,"ax",@progbits
	.align	128
        .global         matmul_kernel
        .type           matmul_kernel,@function
        .size           matmul_kernel,(.L_x_4 - matmul_kernel)
        .other          matmul_kernel,@"STO_CUDA_ENTRY STV_DEFAULT"
matmul_kernel:
.text.matmul_kernel:
[----:B------:R-:W0:Y:S08]  /*0000*/  LDC R1, c[0x0][0x28] ;  /* 0x00000a00ff017b82 */ /* 0x000e300000000800 */
[----:B------:R-:W1:Y:S01]  /*0010*/  LDC.64 R30, c[0x0][0x228] ;  /* 0x00008a00ff1e7b82 */ /* 0x000e620000000a00 */
[----:B------:R-:W-:Y:S01]  /*0020*/  ULDC UR18, c[0x0][0x230] ;  /* 0x00008c0000127ab9 */ /* 0x000fe20000000800 */
[----:B------:R-:W-:Y:S01]  /*0030*/  UMOV UR60, 0x400 ;  /* 0x00000400003c7882 */ /* 0x000fe20000000000 */
[----:B------:R-:W-:Y:S01]  /*0040*/  UIADD3 UR18, UR18, 0x7f, URZ ;  /* 0x0000007f12127890 */ /* 0x000fe2000fffe03f */
[----:B------:R-:W-:Y:S01]  /*0050*/  ULDC.64 UR40, c[0x0][0x208] ;  /* 0x0000820000287ab9 */ /* 0x000fe20000000a00 */
[----:B------:R-:W-:-:S02]  /*0060*/  ULDC UR59, c[0x0][0x230] ;  /* 0x00008c00003b7ab9 */ /* 0x000fc40000000800 */
[----:B------:R-:W-:Y:S01]  /*0070*/  UISETP.GT.AND UP0, UPT, UR18, 0x7f, UPT ;  /* 0x0000007f1200788c */ /* 0x000fe2000bf04270 */
[----:B------:R-:W2:Y:S08]  /*0080*/  S2UR UR4, SR_CTAID.X ;  /* 0x00000000000479c3 */ /* 0x000eb00000002500 */
[----:B------:R-:W3:Y:S01]  /*0090*/  S2UR UR5, SR_CgaCtaId ;  /* 0x00000000000579c3 */ /* 0x000ee20000008800 */
[----:B-1----:R-:W-:-:S05]  /*00a0*/  VIADD R0, R31, 0x3f ;  /* 0x0000003f1f007836 */ /* 0x002fca0000000000 */
[----:B------:R-:W-:Y:S02]  /*00b0*/  SHF.R.S32.HI R3, RZ, 0x1f, R0 ;  /* 0x0000001fff037819 */ /* 0x000fe40000011400 */
[----:B--2---:R-:W-:Y:S01]  /*00c0*/  I2FP.F32.U32 R5, UR4 ;  /* 0x0000000400057c45 */ /* 0x004fe20008201000 */
[----:B------:R-:W-:Y:S01]  /*00d0*/  ULDC UR4, c[0x0][0x150] ;  /* 0x0000540000047ab9 */ /* 0x000fe20000000800 */
[----:B------:R-:W-:-:S03]  /*00e0*/  LEA.HI R3, R3, R0, RZ, 0x6 ;  /* 0x0000000003037211 */ /* 0x000fc600078f30ff */
[----:B------:R-:W-:Y:S01]  /*00f0*/  FMUL R5, R5, UR4 ;  /* 0x0000000405057c20 */ /* 0x000fe20008400000 */
[----:B------:R-:W-:Y:S01]  /*0100*/  SHF.R.S32.HI R3, RZ, 0x6, R3 ;  /* 0x00000006ff037819 */ /* 0x000fe20000011403 */
[----:B---3--:R-:W-:Y:S02]  /*0110*/  USHF.L.U32 UR4, UR5, 0x5, URZ ;  /* 0x0000000505047899 */ /* 0x008fe4000800063f */
[----:B------:R-:W-:Y:S02]  /*0120*/  ULEA UR60, UR5, UR60, 0x18 ;  /* 0x0000003c053c7291 */ /* 0x000fe4000f8ec03f */
[----:B------:R-:W-:Y:S01]  /*0130*/  IMAD.SHL.U32 R4, R3, 0x8, RZ ;  /* 0x0000000803047824 */ /* 0x000fe200078e00ff */
[----:B------:R-:W1:Y:S01]  /*0140*/  F2I.U32.TRUNC.NTZ R5, R5 ;  /* 0x0000000500057305 */ /* 0x000e62000020f000 */
[----:B------:R-:W-:-:S03]  /*0150*/  ULOP3.LUT UR4, UR4, 0x20, URZ, 0xc0, !UPT ;  /* 0x0000002004047892 */ /* 0x000fc6000f8ec03f */
[----:B------:R-:W-:-:S04]  /*0160*/  IABS R7, R4 ;  /* 0x0000000400077213 */ /* 0x000fc80000000000 */
[----:B------:R-:W2:Y:S01]  /*0170*/  I2F.RP R0, R7 ;  /* 0x0000000700007306 */ /* 0x000ea20000209400 */
[----:B-1----:R-:W-:-:S07]  /*0180*/  IABS R11, R5 ;  /* 0x00000005000b7213 */ /* 0x002fce0000000000 */
[----:B--2---:R-:W1:Y:S02]  /*0190*/  MUFU.RCP R0, R0 ;  /* 0x0000000000007308 */ /* 0x004e640000001000 */
[----:B-1----:R-:W-:Y:S01]  /*01a0*/  VIADD R2, R0, 0xffffffe ;  /* 0x0ffffffe00027836 */ /* 0x002fe20000000000 */
[----:B------:R-:W-:-:S05]  /*01b0*/  IABS R0, R4 ;  /* 0x0000000400007213 */ /* 0x000fca0000000000 */
[----:B------:R1:W2:Y:S01]  /*01c0*/  F2I.FTZ.U32.TRUNC.NTZ R3, R2 ;  /* 0x0000000200037305 */ /* 0x0002a2000021f000 */
[----:B------:R-:W-:Y:S02]  /*01d0*/  IMAD.MOV R0, RZ, RZ, -R0 ;  /* 0x000000ffff007224 */ /* 0x000fe400078e0a00 */
[----:B-1----:R-:W-:Y:S02]  /*01e0*/  IMAD.MOV.U32 R2, RZ, RZ, RZ ;  /* 0x000000ffff027224 */ /* 0x002fe400078e00ff */
[----:B--2---:R-:W-:-:S04]  /*01f0*/  IMAD.MOV R6, RZ, RZ, -R3 ;  /* 0x000000ffff067224 */ /* 0x004fc800078e0a03 */
[----:B------:R-:W-:-:S04]  /*0200*/  IMAD R9, R6, R7, RZ ;  /* 0x0000000706097224 */ /* 0x000fc800078e02ff */
[----:B------:R-:W-:-:S06]  /*0210*/  IMAD.HI.U32 R2, R3, R9, R2 ;  /* 0x0000000903027227 */ /* 0x000fcc00078e0002 */
[----:B------:R-:W-:-:S04]  /*0220*/  IMAD.HI.U32 R2, R2, R11, RZ ;  /* 0x0000000b02027227 */ /* 0x000fc800078e00ff */
[----:B------:R-:W-:-:S05]  /*0230*/  IMAD R0, R2, R0, R11 ;  /* 0x0000000002007224 */ /* 0x000fca00078e020b */
[----:B------:R-:W-:-:S13]  /*0240*/  ISETP.GT.U32.AND P1, PT, R7, R0, PT ;  /* 0x000000000700720c */ /* 0x000fda0003f24070 */
[----:B------:R-:W-:Y:S02]  /*0250*/  @!P1 IMAD.IADD R0, R0, 0x1, -R7 ;  /* 0x0000000100009824 */ /* 0x000fe400078e0a07 */
[----:B------:R-:W-:Y:S01]  /*0260*/  @!P1 VIADD R2, R2, 0x1 ;  /* 0x0000000102029836 */ /* 0x000fe20000000000 */
[----:B------:R-:W-:Y:S02]  /*0270*/  ISETP.NE.AND P1, PT, R4, RZ, PT ;  /* 0x000000ff0400720c */ /* 0x000fe40003f25270 */
[----:B------:R-:W-:Y:S02]  /*0280*/  ISETP.GE.U32.AND P0, PT, R0, R7, PT ;  /* 0x000000070000720c */ /* 0x000fe40003f06070 */
[----:B------:R-:W-:-:S04]  /*0290*/  LOP3.LUT R0, R5, R4, RZ, 0x3c, !PT ;  /* 0x0000000405007212 */ /* 0x000fc800078e3cff */
[----:B------:R-:W-:Y:S01]  /*02a0*/  ISETP.GE.AND P2, PT, R0, RZ, PT ;  /* 0x000000ff0000720c */ /* 0x000fe20003f46270 */
[----:B------:R-:W-:-:S05]  /*02b0*/  VIADD R0, R30, 0x3f ;  /* 0x0000003f1e007836 */ /* 0x000fca0000000000 */
[----:B------:R-:W-:Y:S01]  /*02c0*/  SHF.R.S32.HI R3, RZ, 0x1f, R0 ;  /* 0x0000001fff037819 */ /* 0x000fe20000011400 */
[----:B------:R-:W-:-:S03]  /*02d0*/  @P0 VIADD R2, R2, 0x1 ;  /* 0x0000000102020836 */ /* 0x000fc60000000000 */
[----:B------:R-:W-:-:S03]  /*02e0*/  LEA.HI R3, R3, R0, RZ, 0x6 ;  /* 0x0000000003037211 */ /* 0x000fc600078f30ff */
[----:B------:R-:W-:Y:S01]  /*02f0*/  @!P2 IMAD.MOV R2, RZ, RZ, -R2 ;  /* 0x000000ffff02a224 */ /* 0x000fe200078e0a02 */
[----:B------:R-:W-:-:S05]  /*0300*/  @!P1 LOP3.LUT R2, RZ, R4, RZ, 0x33, !PT ;  /* 0x00000004ff029212 */ /* 0x000fca00078e33ff */
[----:B------:R-:W-:Y:S02]  /*0310*/  IMAD.SHL.U32 R6, R2, 0x8, RZ ;  /* 0x0000000802067824 */ /* 0x000fe400078e00ff */
[----:B------:R-:W-:-:S03]  /*0320*/  IMAD.MOV R2, RZ, RZ, -R2 ;  /* 0x000000ffff027224 */ /* 0x000fc600078e0a02 */
[----:B------:R-:W-:Y:S01]  /*0330*/  LEA.HI.SX32 R3, R3, -R6, 0x1a ;  /* 0x8000000603037211 */ /* 0x000fe200078fd2ff */
[----:B------:R-:W-:-:S03]  /*0340*/  IMAD R4, R4, R2, R5 ;  /* 0x0000000204047224 */ /* 0x000fc600078e0205 */
[----:B------:R-:W-:Y:S02]  /*0350*/  VIMNMX R11, R3, 0x8, PT ;  /* 0x00000008030b7848 */ /* 0x000fe40003fe0100 */
[----:B------:R-:W-:Y:S02]  /*0360*/  IABS R9, R4 ;  /* 0x0000000400097213 */ /* 0x000fe40000000000 */
[----:B------:R-:W-:-:S04]  /*0370*/  IABS R7, R11 ;  /* 0x0000000b00077213 */ /* 0x000fc80000000000 */
[----:B------:R-:W1:Y:S08]  /*0380*/  I2F.RP R0, R7 ;  /* 0x0000000700007306 */ /* 0x000e700000209400 */
[----:B-1----:R-:W1:Y:S02]  /*0390*/  MUFU.RCP R0, R0 ;  /* 0x0000000000007308 */ /* 0x002e640000001000 */
[----:B-1----:R-:W-:-:S06]  /*03a0*/  VIADD R3, R0, 0xffffffe ;  /* 0x0ffffffe00037836 */ /* 0x002fcc0000000000 */
[----:B------:R-:W1:Y:S02]  /*03b0*/  F2I.FTZ.U32.TRUNC.NTZ R3, R3 ;  /* 0x0000000300037305 */ /* 0x000e64000021f000 */
[----:B-1----:R-:W-:-:S04]  /*03c0*/  IMAD.MOV R8, RZ, RZ, -R3 ;  /* 0x000000ffff087224 */ /* 0x002fc800078e0a03 */
[----:B------:R-:W-:Y:S01]  /*03d0*/  IMAD.MOV.U32 R2, RZ, RZ, R8 ;  /* 0x000000ffff027224 */ /* 0x000fe200078e0008 */
[----:B------:R-:W-:-:S03]  /*03e0*/  IABS R8, R11 ;  /* 0x0000000b00087213 */ /* 0x000fc60000000000 */
[----:B------:R-:W-:Y:S02]  /*03f0*/  IMAD R5, R2, R7, RZ ;  /* 0x0000000702057224 */ /* 0x000fe400078e02ff */
[----:B------:R-:W-:Y:S02]  /*0400*/  IMAD.MOV.U32 R2, RZ, RZ, RZ ;  /* 0x000000ffff027224 */ /* 0x000fe400078e00ff */
[----:B------:R-:W-:Y:S02]  /*0410*/  IMAD.MOV R0, RZ, RZ, -R8 ;  /* 0x000000ffff007224 */ /* 0x000fe400078e0a08 */
[----:B------:R-:W-:Y:S01]  /*0420*/  IMAD.HI.U32 R2, R3, R5, R2 ;  /* 0x0000000503027227 */ /* 0x000fe200078e0002 */
[----:B------:R-:W-:-:S04]  /*0430*/  LOP3.LUT R3, R4, R11, RZ, 0x3c, !PT ;  /* 0x0000000b04037212 */ /* 0x000fc800078e3cff */
[----:B------:R-:W-:Y:S01]  /*0440*/  ISETP.GE.AND P2, PT, R3, RZ, PT ;  /* 0x000000ff0300720c */ /* 0x000fe20003f46270 */
[----:B------:R-:W-:-:S04]  /*0450*/  IMAD.HI.U32 R2, R2, R9, RZ ;  /* 0x0000000902027227 */ /* 0x000fc800078e00ff */
[----:B------:R-:W-:-:S05]  /*0460*/  IMAD R0, R2, R0, R9 ;  /* 0x0000000002007224 */ /* 0x000fca00078e0209 */
[----:B------:R-:W-:-:S13]  /*0470*/  ISETP.GT.U32.AND P1, PT, R7, R0, PT ;  /* 0x000000000700720c */ /* 0x000fda0003f24070 */
[----:B------:R-:W-:Y:S02]  /*0480*/  @!P1 IMAD.IADD R0, R0, 0x1, -R7 ;  /* 0x0000000100009824 */ /* 0x000fe400078e0a07 */
[----:B------:R-:W-:Y:S01]  /*0490*/  @!P1 VIADD R2, R2, 0x1 ;  /* 0x0000000102029836 */ /* 0x000fe20000000000 */
[----:B------:R-:W-:Y:S02]  /*04a0*/  ISETP.NE.AND P1, PT, R11, RZ, PT ;  /* 0x000000ff0b00720c */ /* 0x000fe40003f25270 */
[----:B------:R-:W-:Y:S02]  /*04b0*/  ISETP.GE.U32.AND P0, PT, R0, R7, PT ;  /* 0x000000070000720c */ /* 0x000fe40003f06070 */
[----:B------:R-:W1:Y:S11]  /*04c0*/  S2R R0, SR_TID.X ;  /* 0x0000000000007919 */ /* 0x000e760000002100 */
[----:B------:R-:W-:Y:S01]  /*04d0*/  @P0 VIADD R2, R2, 0x1 ;  /* 0x0000000102020836 */ /* 0x000fe20000000000 */
[----:B------:R-:W-:-:S03]  /*04e0*/  PLOP3.LUT P0, PT, PT, PT, UP0, 0x80, 0x0 ;  /* 0x000000000000781c */ /* 0x000fc60003f0f008 */
[----:B------:R-:W-:-:S04]  /*04f0*/  IMAD.MOV.U32 R5, RZ, RZ, R2 ;  /* 0x000000ffff057224 */ /* 0x000fc800078e0002 */
[----:B------:R-:W-:Y:S01]  /*0500*/  @!P2 IMAD.MOV R5, RZ, RZ, -R5 ;  /* 0x000000ffff05a224 */ /* 0x000fe200078e0a05 */
[----:B------:R-:W-:-:S05]  /*0510*/  @!P1 LOP3.LUT R5, RZ, R11, RZ, 0x33, !PT ;  /* 0x0000000bff059212 */ /* 0x000fca00078e33ff */
[----:B------:R-:W-:Y:S02]  /*0520*/  IMAD.MOV R2, RZ, RZ, -R5 ;  /* 0x000000ffff027224 */ /* 0x000fe400078e0a05 */
[----:B------:R-:W-:Y:S02]  /*0530*/  IMAD.SHL.U32 R5, R5, 0x40, RZ ;  /* 0x0000004005057824 */ /* 0x000fe400078e00ff */
[----:B------:R-:W-:Y:S01]  /*0540*/  IMAD R2, R11, R2, R4 ;  /* 0x000000020b027224 */ /* 0x000fe200078e0204 */
[----:B-1----:R-:W-:-:S03]  /*0550*/  LOP3.LUT R3, R0, 0x3f, RZ, 0xc0, !PT ;  /* 0x0000003f00037812 */ /* 0x002fc600078ec0ff */
[----:B------:R-:W-:Y:S01]  /*0560*/  IMAD.IADD R2, R6, 0x1, R2 ;  /* 0x0000000106027824 */ /* 0x000fe200078e0202 */
[----:B------:R-:W-:-:S03]  /*0570*/  SHF.R.U32.HI R4, RZ, 0x6, R0 ;  /* 0x00000006ff047819 */ /* 0x000fc60000011600 */
[----:B------:R-:W-:Y:S01]  /*0580*/  IMAD R2, R2, 0x40, R3 ;  /* 0x0000004002027824 */ /* 0x000fe200078e0203 */
[----:B------:R-:W-:Y:S02]  /*0590*/  LOP3.LUT R3, R0, 0x7f, RZ, 0xc0, !PT ;  /* 0x0000007f00037812 */ /* 0x000fe400078ec0ff */
[----:B------:R-:W-:Y:S01]  /*05a0*/  SGXT.U32 R4, R4, 0x1 ;  /* 0x000000010404781a */ /* 0x000fe20000000000 */
[----:B0-----:R-:W-:Y:S06]  /*05b0*/  @P0 BRA `(.L_x_0) ;  /* 0x0000000000300947 */ /* 0x001fec0003800000 */
[C---:B------:R-:W-:Y:S01]  /*05c0*/  IMAD.SHL.U32 R23, R0.reuse, 0x10, RZ ;  /* 0x0000001000177824 */ /* 0x040fe200078e00ff */
[----:B------:R-:W-:Y:S01]  /*05d0*/  CS2R R24, SRZ ;  /* 0x0000000000187805 */ /* 0x000fe2000001ff00 */
[----:B------:R-:W-:Y:S01]  /*05e0*/  IMAD.SHL.U32 R6, R0, 0x80, RZ ;  /* 0x0000008000067824 */ /* 0x000fe200078e00ff */
[----:B------:R-:W-:Y:S02]  /*05f0*/  CS2R R26, SRZ ;  /* 0x00000000001a7805 */ /* 0x000fe4000001ff00 */
[----:B------:R-:W-:Y:S02]  /*0600*/  CS2R R28, SRZ ;  /* 0x00000000001c7805 */ /* 0x000fe4000001ff00 */
[----:B------:R-:W-:Y:S02]  /*0610*/  CS2R R30, SRZ ;  /* 0x00000000001e7805 */ /* 0x000fe4000001ff00 */
[----:B------:R-:W-:Y:S02]  /*0620*/  CS2R R32, SRZ ;  /* 0x0000000000207805 */ /* 0x000fe4000001ff00 */
[----:B------:R-:W-:-:S02]  /*0630*/  CS2R R34, SRZ ;  /* 0x0000000000227805 */ /* 0x000fc4000001ff00 */
[----:B------:R-:W-:Y:S02]  /*0640*/  CS2R R36, SRZ ;  /* 0x0000000000247805 */ /* 0x000fe4000001ff00 */
[----:B------:R-:W-:Y:S02]  /*0650*/  CS2R R38, SRZ ;  /* 0x0000000000267805 */ /* 0x000fe4000001ff00 */
[----:B------:R-:W-:Y:S01]  /*0660*/  LOP3.LUT R23, R23, 0x70, RZ, 0xc0, !PT ;  /* 0x0000007017177812 */ /* 0x000fe200078ec0ff */
[----:B------:R-:W-:Y:S06]  /*0670*/  BRA `(.L_x_1) ;  /* 0x0000005800887947 */ /* 0x000fec0003800000 */
.L_x_0:
[----:B------:R-:W-:Y:S01]  /*0680*/  IABS R48, R31 ;  /* 0x0000001f00307213 */ /* 0x000fe20000000000 */
[----:B------:R-:W-:Y:S01]  /*0690*/  UIADD3 UR19, UR60, 0x2000, URZ ;  /* 0x000020003c137890 */ /* 0x000fe2000fffe03f */
[----:B------:R-:W-:Y:S01]  /*06a0*/  LOP3.LUT R52, R5, UR4, RZ, 0xfc, !PT ;  /* 0x0000000405347c12 */ /* 0x000fe2000f8efcff */
[----:B------:R-:W-:Y:S01]  /*06b0*/  ULDC UR4, c[0x0][0x240] ;  /* 0x0000900000047ab9 */ /* 0x000fe20000000800 */
[----:B------:R-:W0:Y:S01]  /*06c0*/  I2F.RP R9, R48 ;  /* 0x0000003000097306 */ /* 0x000e220000209400 */
[----:B------:R-:W-:Y:S01]  /*06d0*/  IABS R45, R30 ;  /* 0x0000001e002d7213 */ /* 0x000fe20000000000 */
[----:B------:R-:W-:Y:S01]  /*06e0*/  USHF.R.U32.HI UR28, URZ, 0x4, UR60 ;  /* 0x000000043f1c7899 */ /* 0x000fe2000801163c */
[C---:B------:R-:W-:Y:S01]  /*06f0*/  LOP3.LUT R8, R52.reuse, 0x1f, RZ, 0xfc, !PT ;  /* 0x0000001f34087812 */ /* 0x040fe200078efcff */
[----:B------:R-:W-:Y:S01]  /*0700*/  USHF.R.U32.HI UR19, URZ, 0x4, UR19 ;  /* 0x000000043f137899 */ /* 0x000fe20008011613 */
[C---:B------:R-:W-:Y:S01]  /*0710*/  LOP3.LUT R10, R52.reuse, 0x1e, RZ, 0xfc, !PT ;  /* 0x0000001e340a7812 */ /* 0x040fe200078efcff */
[----:B------:R-:W-:Y:S01]  /*0720*/  ULDC.64 UR16, c[0x0][0x210] ;  /* 0x0000840000107ab9 */ /* 0x000fe20000000a00 */
[----:B------:R-:W-:Y:S01]  /*0730*/  IABS R12, R8 ;  /* 0x00000008000c7213 */ /* 0x000fe20000000000 */
[----:B------:R-:W-:Y:S01]  /*0740*/  USGXT.U32 UR28, UR28, 0xe ;  /* 0x0000000e1c1c789a */ /* 0x000fe20008000000 */
[----:B------:R-:W-:Y:S01]  /*0750*/  IABS R13, R10 ;  /* 0x0000000a000d7213 */ /* 0x000fe20000000000 */
[----:B------:R-:W-:Y:S01]  /*0760*/  USGXT.U32 UR30, UR19, 0xe ;  /* 0x0000000e131e789a */ /* 0x000fe20008000000 */
[----:B------:R-:W-:Y:S01]  /*0770*/  LOP3.LUT R16, R52, 0x1c, RZ, 0xfc, !PT ;  /* 0x0000001c34107812 */ /* 0x000fe200078efcff */
[----:B------:R-:W-:Y:S01]  /*0780*/  UIADD3 UR19, UP0, UR28, 0x2, URZ ;  /* 0x000000021c137890 */ /* 0x000fe2000ff1e03f */
[----:B------:R-:W-:Y:S01]  /*0790*/  ISETP.GE.AND P3, PT, R10, RZ, PT ;  /* 0x000000ff0a00720c */ /* 0x000fe20003f66270 */
[----:B------:R-:W-:Y:S01]  /*07a0*/  UIADD3 UR22, UP1, UR30, 0x2, URZ ;  /* 0x000000021e167890 */ /* 0x000fe2000ff3e03f */
[----:B0-----:R-:W0:Y:S01]  /*07b0*/  MUFU.RCP R9, R9 ;  /* 0x0000000900097308 */ /* 0x001e220000001000 */
[----:B------:R-:W-:Y:S01]  /*07c0*/  IABS R14, R16 ;  /* 0x00000010000e7213 */ /* 0x000fe20000000000 */
[----:B------:R-:W-:Y:S01]  /*07d0*/  ULDC UR20, c[0x0][0x23c] ;  /* 0x00008f0000147ab9 */ /* 0x000fe20000000800 */
[----:B------:R-:W-:Y:S01]  /*07e0*/  LOP3.LUT R15, R52, 0x1d, RZ, 0xfc, !PT ;  /* 0x0000001d340f7812 */ /* 0x000fe200078efcff */
[----:B------:R-:W-:Y:S01]  /*07f0*/  IMAD R123, R3, UR20, RZ ;  /* 0x00000014037b7c24 */ /* 0x000fe2000f8e02ff */
[----:B------:R-:W-:-:S02]  /*0800*/  ISETP.GE.AND P0, PT, R8, RZ, PT ;  /* 0x000000ff0800720c */ /* 0x000fc40003f06270 */
[C---:B------:R-:W-:Y:S02]  /*0810*/  LOP3.LUT R18, R52.reuse, 0x1b, RZ, 0xfc, !PT ;  /* 0x0000001b34127812 */ /* 0x040fe400078efcff */
[C---:B------:R-:W-:Y:S02]  /*0820*/  LOP3.LUT R19, R52.reuse, 0x1a, RZ, 0xfc, !PT ;  /* 0x0000001a34137812 */ /* 0x040fe400078efcff */
[----:B------:R-:W-:Y:S02]  /*0830*/  ISETP.GE.AND P2, PT, R15, RZ, PT ;  /* 0x000000ff0f00720c */ /* 0x000fe40003f46270 */
[C---:B------:R-:W-:Y:S02]  /*0840*/  LOP3.LUT R20, R52.reuse, 0x19, RZ, 0xfc, !PT ;  /* 0x0000001934147812 */ /* 0x040fe400078efcff */
[C---:B------:R-:W-:Y:S01]  /*0850*/  LOP3.LUT R21, R52.reuse, 0x18, RZ, 0xfc, !PT ;  /* 0x0000001834157812 */ /* 0x040fe200078efcff */
[----:B0-----:R-:W-:Y:S01]  /*0860*/  VIADD R6, R9, 0xffffffe ;  /* 0x0ffffffe09067836 */ /* 0x001fe20000000000 */
[----:B------:R-:W-:-:S02]  /*0870*/  LOP3.LUT R23, R52, 0x17, RZ, 0xfc, !PT ;  /* 0x0000001734177812 */ /* 0x000fc400078efcff */
[C---:B------:R-:W-:Y:S01]  /*0880*/  LOP3.LUT R24, R52.reuse, 0x16, RZ, 0xfc, !PT ;  /* 0x0000001634187812 */ /* 0x040fe200078efcff */
[----:B------:R0:W1:Y:S01]  /*0890*/  F2I.FTZ.U32.TRUNC.NTZ R7, R6 ;  /* 0x0000000600077305 */ /* 0x000062000021f000 */
[C---:B------:R-:W-:Y:S02]  /*08a0*/  LOP3.LUT R25, R52.reuse, 0x15, RZ, 0xfc, !PT ;  /* 0x0000001534197812 */ /* 0x040fe400078efcff */
[C---:B------:R-:W-:Y:S02]  /*08b0*/  LOP3.LUT R26, R52.reuse, 0x14, RZ, 0xfc, !PT ;  /* 0x00000014341a7812 */ /* 0x040fe400078efcff */
[C---:B------:R-:W-:Y:S02]  /*08c0*/  LOP3.LUT R27, R52.reuse, 0x13, RZ, 0xfc, !PT ;  /* 0x00000013341b7812 */ /* 0x040fe400078efcff */
[----:B------:R-:W-:Y:S01]  /*08d0*/  IABS R22, R26 ;  /* 0x0000001a00167213 */ /* 0x000fe20000000000 */
[----:B0-----:R-:W-:Y:S01]  /*08e0*/  IMAD.MOV.U32 R6, RZ, RZ, RZ ;  /* 0x000000ffff067224 */ /* 0x001fe200078e00ff */
[----:B------:R-:W-:-:S02]  /*08f0*/  LOP3.LUT R33, R52, 0x10, RZ, 0xfc, !PT ;  /* 0x0000001034217812 */ /* 0x000fc400078efcff */
[C---:B------:R-:W-:Y:S02]  /*0900*/  LOP3.LUT R34, R52.reuse, 0xf, RZ, 0xfc, !PT ;  /* 0x0000000f34227812 */ /* 0x040fe400078efcff */
[C---:B------:R-:W-:Y:S01]  /*0910*/  LOP3.LUT R35, R52.reuse, 0xe, RZ, 0xfc, !PT ;  /* 0x0000000e34237812 */ /* 0x040fe200078efcff */
[--C-:B-1----:R-:W-:Y:S01]  /*0920*/  IMAD.MOV R11, RZ, RZ, -R7.reuse ;  /* 0x000000ffff0b7224 */ /* 0x102fe200078e0a07 */
[----:B------:R-:W-:Y:S02]  /*0930*/  IABS R28, R34 ;  /* 0x00000022001c7213 */ /* 0x000fe40000000000 */
[----:B------:R-:W-:Y:S01]  /*0940*/  IABS R29, R35 ;  /* 0x00000023001d7213 */ /* 0x000fe20000000000 */
[----:B------:R-:W-:Y:S01]  /*0950*/  IMAD R11, R11, R48, RZ ;  /* 0x000000300b0b7224 */ /* 0x000fe200078e02ff */
[C---:B------:R-:W-:Y:S02]  /*0960*/  LOP3.LUT R38, R52.reuse, 0xc, RZ, 0xfc, !PT ;  /* 0x0000000c34267812 */ /* 0x040fe400078efcff */
[C---:B------:R-:W-:Y:S01]  /*0970*/  LOP3.LUT R37, R52.reuse, 0xd, RZ, 0xfc, !PT ;  /* 0x0000000d34257812 */ /* 0x040fe200078efcff */
[----:B------:R-:W-:Y:S01]  /*0980*/  IMAD.HI.U32 R9, R7, R11, R6 ;  /* 0x0000000b07097227 */ /* 0x000fe200078e0006 */
[----:B------:R-:W-:-:S02]  /*0990*/  LOP3.LUT R53, R52, 0xb, RZ, 0xfc, !PT ;  /* 0x0000000b34357812 */ /* 0x000fc400078efcff */
[----:B------:R-:W-:Y:S01]  /*09a0*/  IABS R32, R37 ;  /* 0x0000002500207213 */ /* 0x000fe20000000000 */
[----:B------:R-:W-:Y:S01]  /*09b0*/  IMAD.MOV.U32 R11, RZ, RZ, R12 ;  /* 0x000000ffff0b7224 */ /* 0x000fe200078e000c */
[C---:B------:R-:W-:Y:S01]  /*09c0*/  LOP3.LUT R54, R52.reuse, 0xa, RZ, 0xfc, !PT ;  /* 0x0000000a34367812 */ /* 0x040fe200078efcff */
[----:B------:R-:W-:Y:S01]  /*09d0*/  IMAD.MOV.U32 R12, RZ, RZ, R13 ;  /* 0x000000ffff0c7224 */ /* 0x000fe200078e000d */
[----:B------:R-:W-:Y:S01]  /*09e0*/  IABS R13, R15 ;  /* 0x0000000f000d7213 */ /* 0x000fe20000000000 */
[C---:B------:R-:W-:Y:S01]  /*09f0*/  IMAD.HI.U32 R6, R9.reuse, R11, RZ ;  /* 0x0000000b09067227 */ /* 0x040fe200078e00ff */
[----:B------:R-:W-:Y:S02]  /*0a00*/  IABS R15, R19 ;  /* 0x00000013000f7213 */ /* 0x000fe40000000000 */
[C---:B------:R-:W-:Y:S01]  /*0a10*/  LOP3.LUT R55, R52.reuse, 0x9, RZ, 0xfc, !PT ;  /* 0x0000000934377812 */ /* 0x040fe200078efcff */
[----:B------:R-:W-:Y:S01]  /*0a20*/  IMAD.HI.U32 R7, R9, R12, RZ ;  /* 0x0000000c09077227 */ /* 0x000fe200078e00ff */
[----:B------:R-:W-:-:S02]  /*0a30*/  LOP3.LUT R56, R52, 0x8, RZ, 0xfc, !PT ;  /* 0x0000000834387812 */ /* 0x000fc400078efcff */
[C---:B------:R-:W-:Y:S01]  /*0a40*/  LOP3.LUT R58, R52.reuse, 0x4, RZ, 0xfc, !PT ;  /* 0x00000004343a7812 */ /* 0x040fe200078efcff */
[----:B------:R-:W-:Y:S01]  /*0a50*/  IMAD.MOV R7, RZ, RZ, -R7 ;  /* 0x000000ffff077224 */ /* 0x000fe200078e0a07 */
[----:B------:R-:W-:Y:S01]  /*0a60*/  IABS R36, R56 ;  /* 0x0000003800247213 */ /* 0x000fe20000000000 */
[----:B------:R-:W-:Y:S01]  /*0a70*/  IMAD.MOV R6, RZ, RZ, -R6 ;  /* 0x000000ffff067224 */ /* 0x000fe200078e0a06 */
[----:B------:R-:W-:Y:S01]  /*0a80*/  LOP3.LUT R59, R52, 0x3, RZ, 0xfc, !PT ;  /* 0x00000003343b7812 */ /* 0x000fe200078efcff */
[----:B------:R-:W-:Y:S01]  /*0a90*/  IMAD R7, R48, R7, R12 ;  /* 0x0000000730077224 */ /* 0x000fe200078e020c */
[----:B------:R-:W-:Y:S01]  /*0aa0*/  LOP3.LUT R60, R52, 0x2, RZ, 0xfc, !PT ;  /* 0x00000002343c7812 */ /* 0x000fe200078efcff */
[C---:B------:R-:W-:Y:S01]  /*0ab0*/  IMAD R6, R48.reuse, R6, R11 ;  /* 0x0000000630067224 */ /* 0x040fe200078e020b */
[----:B------:R-:W-:Y:S01]  /*0ac0*/  IABS R49, R58 ;  /* 0x0000003a00317213 */ /* 0x000fe20000000000 */
[----:B------:R-:W-:Y:S01]  /*0ad0*/  IMAD.HI.U32 R10, R9, R14, RZ ;  /* 0x0000000e090a7227 */ /* 0x000fe200078e00ff */
[----:B------:R-:W-:-:S02]  /*0ae0*/  ISETP.GT.U32.AND P6, PT, R48, R7, PT ;  /* 0x000000073000720c */ /* 0x000fc40003fc4070 */
[----:B------:R-:W-:Y:S01]  /*0af0*/  ISETP.GT.U32.AND P4, PT, R48, R6, PT ;  /* 0x000000063000720c */ /* 0x000fe20003f84070 */
[----:B------:R-:W-:Y:S01]  /*0b00*/  IMAD.MOV R11, RZ, RZ, -R10 ;  /* 0x000000ffff0b7224 */ /* 0x000fe200078e0a0a */
[C---:B------:R-:W-:Y:S01]  /*0b10*/  LOP3.LUT R57, R52.reuse, 0x5, RZ, 0xfc, !PT ;  /* 0x0000000534397812 */ /* 0x040fe200078efcff */
[----:B------:R-:W-:Y:S01]  /*0b20*/  IMAD.HI.U32 R8, R9, R13, RZ ;  /* 0x0000000d09087227 */ /* 0x000fe200078e00ff */
[----:B------:R-:W-:Y:S02]  /*0b30*/  LOP3.LUT R61, R52, 0x1, RZ, 0xfc, !PT ;  /* 0x00000001343d7812 */ /* 0x000fe400078efcff */
[----:B------:R-:W-:Y:S01]  /*0b40*/  IABS R46, R57 ;  /* 0x00000039002e7213 */ /* 0x000fe20000000000 */
[C---:B------:R-:W-:Y:S01]  /*0b50*/  IMAD R11, R48.reuse, R11, R14 ;  /* 0x0000000b300b7224 */ /* 0x040fe200078e020e */
[----:B------:R-:W-:Y:S01]  /*0b60*/  IABS R14, R20 ;  /* 0x00000014000e7213 */ /* 0x000fe20000000000 */
[----:B------:R-:W-:Y:S01]  /*0b70*/  IMAD.MOV R8, RZ, RZ, -R8 ;  /* 0x000000ffff087224 */ /* 0x000fe200078e0a08 */
[----:B------:R-:W-:Y:S01]  /*0b80*/  IABS R51, R52 ;  /* 0x0000003400337213 */ /* 0x000fe20000000000 */
[--C-:B------:R-:W-:Y:S01]  /*0b90*/  @!P6 IMAD.IADD R7, R7, 0x1, -R48.reuse ;  /* 0x000000010707e824 */ /* 0x100fe200078e0a30 */
[----:B------:R-:W-:Y:S01]  /*0ba0*/  ISETP.GT.U32.AND P5, PT, R48, R11, PT ;  /* 0x0000000b3000720c */ /* 0x000fe20003fa4070 */
[----:B------:R-:W-:Y:S01]  /*0bb0*/  @!P4 IMAD.IADD R6, R6, 0x1, -R48 ;  /* 0x000000010606c824 */ /* 0x000fe200078e0a30 */
[----:B------:R-:W-:Y:S01]  /*0bc0*/  LEA.HI R124, R0, 0x7e, RZ, 0x1a ;  /* 0x0000007e007c7811 */ /* 0x000fe200078fd0ff */
[C---:B------:R-:W-:Y:S01]  /*0bd0*/  IMAD R8, R48.reuse, R8, R13 ;  /* 0x0000000830087224 */ /* 0x040fe200078e020d */
[----:B------:R-:W-:Y:S01]  /*0be0*/  ISETP.GT.U32.AND P4, PT, R48, R7, PT ;  /* 0x000000073000720c */ /* 0x000fe20003f84070 */
[----:B------:R-:W-:Y:S01]  /*0bf0*/  IMAD.HI.U32 R12, R9, R15, RZ ;  /* 0x0000000f090c7227 */ /* 0x000fe200078e00ff */
[----:B------:R-:W-:-:S02]  /*0c00*/  IABS R13, R18 ;  /* 0x00000012000d7213 */ /* 0x000fc40000000000 */
[C---:B------:R-:W-:Y:S01]  /*0c10*/  ISETP.GT.U32.AND P6, PT, R48.reuse, R6, PT ;  /* 0x000000063000720c */ /* 0x040fe20003fc4070 */
[----:B------:R-:W-:Y:S01]  /*0c20*/  IMAD.MOV R12, RZ, RZ, -R12 ;  /* 0x000000ffff0c7224 */ /* 0x000fe200078e0a0c */
[----:B------:R-:W-:Y:S01]  /*0c30*/  ISETP.GT.U32.AND P1, PT, R48, R8, PT ;  /* 0x000000083000720c */ /* 0x000fe20003f24070 */
[----:B------:R-:W-:Y:S01]  /*0c40*/  IMAD.HI.U32 R10, R9, R13, RZ ;  /* 0x0000000d090a7227 */ /* 0x000fe200078e00ff */
[C---:B------:R-:W-:Y:S02]  /*0c50*/  LEA.HI R125, R0.reuse, 0x6e, RZ, 0x1a ;  /* 0x0000006e007d7811 */ /* 0x040fe400078fd0ff */
[C---:B------:R-:W-:Y:S01]  /*0c60*/  LEA.HI R126, R0.reuse, 0x5e, RZ, 0x1a ;  /* 0x0000005e007e7811 */ /* 0x040fe200078fd0ff */
[----:B------:R-:W-:Y:S01]  /*0c70*/  @!P5 IMAD.IADD R11, R11, 0x1, -R48 ;  /* 0x000000010b0bd824 */ /* 0x000fe200078e0a30 */
[C---:B------:R-:W-:Y:S01]  /*0c80*/  LEA.HI R127, R0.reuse, 0x4e, RZ, 0x1a ;  /* 0x0000004e007f7811 */ /* 0x040fe200078fd0ff */
[----:B------:R-:W-:Y:S01]  /*0c90*/  IMAD.MOV R10, RZ, RZ, -R10 ;  /* 0x000000ffff0a7224 */ /* 0x000fe200078e0a0a */
[----:B------:R-:W-:Y:S01]  /*0ca0*/  LEA.HI R128, R0, 0x3e, RZ, 0x1a ;  /* 0x0000003e00807811 */ /* 0x000fe200078fd0ff */
[----:B------:R-:W-:Y:S01]  /*0cb0*/  @!P4 IMAD.IADD R7, R7, 0x1, -R48 ;  /* 0x000000010707c824 */ /* 0x000fe200078e0a30 */
[C---:B------:R-:W-:Y:S01]  /*0cc0*/  ISETP.GT.U32.AND P4, PT, R48.reuse, R11, PT ;  /* 0x0000000b3000720c */ /* 0x040fe20003f84070 */
[----:B------:R-:W-:Y:S01]  /*0cd0*/  IMAD R13, R48, R10, R13 ;  /* 0x0000000a300d7224 */ /* 0x000fe200078e020d */
[C---:B------:R-:W-:Y:S01]  /*0ce0*/  LEA.HI R129, R0.reuse, 0x2e, RZ, 0x1a ;  /* 0x0000002e00817811 */ /* 0x040fe200078fd0ff */
[----:B------:R-:W-:Y:S01]  /*0cf0*/  IMAD.HI.U32 R10, R9, R14, RZ ;  /* 0x0000000e090a7227 */ /* 0x000fe200078e00ff */
[----:B------:R-:W-:-:S02]  /*0d00*/  LEA.HI R130, R0, 0x1e, RZ, 0x1a ;  /* 0x0000001e00827811 */ /* 0x000fc400078fd0ff */
[----:B------:R-:W-:Y:S01]  /*0d10*/  LEA.HI R131, R0, 0xe, RZ, 0x1a ;  /* 0x0000000e00837811 */ /* 0x000fe200078fd0ff */
[----:B------:R-:W-:Y:S01]  /*0d20*/  IMAD R15, R48, R12, R15 ;  /* 0x0000000c300f7224 */ /* 0x000fe200078e020f */
[----:B------:R-:W-:Y:S01]  /*0d30*/  LOP3.LUT R132, R4, 0x7c, RZ, 0xfc, !PT ;  /* 0x0000007c04847812 */ /* 0x000fe200078efcff */
[--C-:B------:R-:W-:Y:S01]  /*0d40*/  @!P6 IMAD.IADD R6, R6, 0x1, -R48.reuse ;  /* 0x000000010606e824 */ /* 0x100fe200078e0a30 */
[----:B------:R-:W-:Y:S01]  /*0d50*/  ISETP.GT.U32.AND P6, PT, R48, R13, PT ;  /* 0x0000000d3000720c */ /* 0x000fe20003fc4070 */
[----:B------:R-:W-:Y:S01]  /*0d60*/  IMAD.MOV.U32 R12, RZ, RZ, R7 ;  /* 0x000000ffff0c7224 */ /* 0x000fe200078e0007 */
[----:B------:R-:W-:Y:S01]  /*0d70*/  LOP3.LUT R133, R4, 0x7a, RZ, 0xfc, !PT ;  /* 0x0000007a04857812 */ /* 0x000fe200078efcff */
[----:B------:R-:W-:Y:S01]  /*0d80*/  @!P1 IMAD.IADD R8, R8, 0x1, -R48 ;  /* 0x0000000108089824 */ /* 0x000fe200078e0a30 */
[----:B------:R-:W-:Y:S01]  /*0d90*/  ISETP.GE.AND P1, PT, R16, RZ, PT ;  /* 0x000000ff1000720c */ /* 0x000fe20003f26270 */
[----:B------:R-:W-:Y:S01]  /*0da0*/  IMAD.MOV R17, RZ, RZ, -R10 ;  /* 0x000000ffff117224 */ /* 0x000fe200078e0a0a */
[----:B------:R-:W-:Y:S01]  /*0db0*/  IABS R16, R21 ;  /* 0x0000001500107213 */ /* 0x000fe20000000000 */
[----:B------:R-:W-:Y:S01]  /*0dc0*/  IMAD.MOV.U32 R10, RZ, RZ, R6 ;  /* 0x000000ffff0a7224 */ /* 0x000fe200078e0006 */
[C---:B------:R-:W-:Y:S01]  /*0dd0*/  ISETP.GT.U32.AND P5, PT, R48.reuse, R8, PT ;  /* 0x000000083000720c */ /* 0x040fe20003fa4070 */
[----:B------:R-:W-:Y:S01]  /*0de0*/  @!P3 IMAD.MOV R12, RZ, RZ, -R12 ;  /* 0x000000ffff0cb224 */ /* 0x000fe200078e0a0c */
[C---:B------:R-:W-:Y:S01]  /*0df0*/  ISETP.GT.U32.AND P3, PT, R48.reuse, R15, PT ;  /* 0x0000000f3000720c */ /* 0x040fe20003f64070 */
[----:B------:R-:W-:Y:S01]  /*0e00*/  IMAD R6, R48, R17, R14 ;  /* 0x0000001130067224 */ /* 0x000fe200078e020e */
[----:B------:R-:W-:Y:S01]  /*0e10*/  IABS R14, R23 ;  /* 0x00000017000e7213 */ /* 0x000fe20000000000 */
[----:B------:R-:W-:Y:S01]  /*0e20*/  @!P4 IMAD.IADD R11, R11, 0x1, -R48 ;  /* 0x000000010b0bc824 */ /* 0x000fe200078e0a30 */
[----:B------:R-:W-:Y:S01]  /*0e30*/  LOP3.LUT R72, R4, 0x6, RZ, 0xfc, !PT ;  /* 0x0000000604487812 */ /* 0x000fe200078efcff */
[----:B------:R-:W-:Y:S01]  /*0e40*/  IMAD.HI.U32 R7, R9, R16, RZ ;  /* 0x0000001009077227 */ /* 0x000fe200078e00ff */
[----:B------:R-:W-:-:S02]  /*0e50*/  ISETP.GT.U32.AND P4, PT, R48, R6, PT ;  /* 0x000000063000720c */ /* 0x000fc40003f84070 */
[----:B------:R-:W-:Y:S01]  /*0e60*/  LOP3.LUT R74, R4, 0xa, RZ, 0xfc, !PT ;  /* 0x0000000a044a7812 */ /* 0x000fe200078efcff */
[--C-:B------:R-:W-:Y:S01]  /*0e70*/  @!P6 IMAD.IADD R13, R13, 0x1, -R48.reuse ;  /* 0x000000010d0de824 */ /* 0x100fe200078e0a30 */
[----:B------:R-:W-:Y:S01]  /*0e80*/  ISETP.GE.AND P6, PT, R20, RZ, PT ;  /* 0x000000ff1400720c */ /* 0x000fe20003fc6270 */
[----:B------:R-:W-:Y:S01]  /*0e90*/  IMAD.MOV R7, RZ, RZ, -R7 ;  /* 0x000000ffff077224 */ /* 0x000fe200078e0a07 */
[----:B------:R-:W-:Y:S01]  /*0ea0*/  IABS R20, R25 ;  /* 0x0000001900147213 */ /* 0x000fe20000000000 */
[--C-:B------:R-:W-:Y:S01]  /*0eb0*/  @!P3 IMAD.IADD R15, R15, 0x1, -R48.reuse ;  /* 0x000000010f0fb824 */ /* 0x100fe200078e0a30 */
[----:B------:R-:W-:Y:S01]  /*0ec0*/  ISETP.GT.U32.AND P3, PT, R48, R13, PT ;  /* 0x0000000d3000720c */ /* 0x000fe20003f64070 */
[----:B------:R-:W-:Y:S01]  /*0ed0*/  @!P5 IMAD.IADD R8, R8, 0x1, -R48 ;  /* 0x000000010808d824 */ /* 0x000fe200078e0a30 */
[----:B------:R-:W-:Y:S01]  /*0ee0*/  ISETP.GE.AND P5, PT, R19, RZ, PT ;  /* 0x000000ff1300720c */ /* 0x000fe20003fa6270 */
[----:B------:R-:W-:Y:S01]  /*0ef0*/  IMAD R7, R48, R7, R16 ;  /* 0x0000000730077224 */ /* 0x000fe200078e0210 */
[C---:B------:R-:W-:Y:S01]  /*0f00*/  LOP3.LUT R75, R4.reuse, 0xc, RZ, 0xfc, !PT ;  /* 0x0000000c044b7812 */ /* 0x040fe200078efcff */
[----:B------:R-:W-:Y:S01]  /*0f10*/  IMAD.MOV.U32 R16, RZ, RZ, R14 ;  /* 0x000000ffff107224 */ /* 0x000fe200078e000e */
[C---:B------:R-:W-:Y:S01]  /*0f20*/  LOP3.LUT R76, R4.reuse, 0x10, RZ, 0xfc, !PT ;  /* 0x00000010044c7812 */ /* 0x040fe200078efcff */
[----:B------:R-:W-:Y:S01]  /*0f30*/  IMAD.MOV.U32 R14, RZ, RZ, R8 ;  /* 0x000000ffff0e7224 */ /* 0x000fe200078e0008 */
[----:B------:R-:W-:Y:S01]  /*0f40*/  LOP3.LUT R77, R4, 0x12, RZ, 0xfc, !PT ;  /* 0x00000012044d7812 */ /* 0x000fe200078efcff */
[----:B------:R-:W-:Y:S01]  /*0f50*/  @!P4 IMAD.IADD R6, R6, 0x1, -R48 ;  /* 0x000000010606c824 */ /* 0x000fe200078e0a30 */
[----:B------:R-:W-:Y:S01]  /*0f60*/  ISETP.GT.U32.AND P4, PT, R48, R15, PT ;  /* 0x0000000f3000720c */ /* 0x000fe20003f84070 */
[----:B------:R-:W-:Y:S01]  /*0f70*/  IMAD.HI.U32 R8, R9, R16, RZ ;  /* 0x0000001009087227 */ /* 0x000fe200078e00ff */
[----:B------:R-:W-:-:S02]  /*0f80*/  LOP3.LUT R78, R4, 0x14, RZ, 0xfc, !PT ;  /* 0x00000014044e7812 */ /* 0x000fc400078efcff */
[----:B------:R-:W-:Y:S01]  /*0f90*/  LOP3.LUT R79, R4, 0x16, RZ, 0xfc, !PT ;  /* 0x00000016044f7812 */ /* 0x000fe200078efcff */
[----:B------:R-:W-:Y:S01]  /*0fa0*/  @!P2 IMAD.MOV R14, RZ, RZ, -R14 ;  /* 0x000000ffff0ea224 */ /* 0x000fe200078e0a0e */
[----:B------:R-:W-:Y:S01]  /*0fb0*/  ISETP.GT.U32.AND P2, PT, R48, R6, PT ;  /* 0x000000063000720c */ /* 0x000fe20003f44070 */
[----:B------:R-:W-:Y:S01]  /*0fc0*/  IMAD.MOV R17, RZ, RZ, -R8 ;  /* 0x000000ffff117224 */ /* 0x000fe200078e0a08 */
[----:B------:R-:W-:Y:S01]  /*0fd0*/  LOP3.LUT R80, R4, 0x18, RZ, 0xfc, !PT ;  /* 0x0000001804507812 */ /* 0x000fe200078efcff */
[----:B------:R-:W-:Y:S01]  /*0fe0*/  @!P0 IMAD.MOV R10, RZ, RZ, -R10 ;  /* 0x000000ffff0a8224 */ /* 0x000fe200078e0a0a */
[----:B------:R-:W-:Y:S01]  /*0ff0*/  ISETP.GE.AND P0, PT, R18, RZ, PT ;  /* 0x000000ff1200720c */ /* 0x000fe20003f06270 */
[----:B------:R-:W-:Y:S01]  /*1000*/  @!P3 IMAD.IADD R13, R13, 0x1, -R48 ;  /* 0x000000010d0db824 */ /* 0x000fe200078e0a30 */
[----:B------:R-:W-:Y:S01]  /*1010*/  IABS R18, R24 ;  /* 0x0000001800127213 */ /* 0x000fe20000000000 */
[C---:B------:R-:W-:Y:S01]  /*1020*/  IMAD R8, R48.reuse, R17, R16 ;  /* 0x0000001130087224 */ /* 0x040fe200078e0210 */
[----:B------:R-:W-:Y:S01]  /*1030*/  ISETP.GT.U32.AND P3, PT, R48, R7, PT ;  /* 0x000000073000720c */ /* 0x000fe20003f64070 */
[----:B------:R-:W-:Y:S01]  /*1040*/  @!P4 IMAD.IADD R15, R15, 0x1, -R48 ;  /* 0x000000010f0fc824 */ /* 0x000fe200078e0a30 */
[----:B------:R-:W-:Y:S01]  /*1050*/  LOP3.LUT R81, R4, 0x1a, RZ, 0xfc, !PT ;  /* 0x0000001a04517812 */ /* 0x000fe200078efcff */
[----:B------:R-:W-:Y:S01]  /*1060*/  IMAD.HI.U32 R16, R9, R18, RZ ;  /* 0x0000001209107227 */ /* 0x000fe200078e00ff */
[----:B------:R-:W-:-:S02]  /*1070*/  ISETP.GT.U32.AND P4, PT, R48, R8, PT ;  /* 0x000000083000720c */ /* 0x000fc40003f84070 */
[C---:B------:R-:W-:Y:S01]  /*1080*/  LOP3.LUT R82, R4.reuse, 0x1c, RZ, 0xfc, !PT ;  /* 0x0000001c04527812 */ /* 0x040fe200078efcff */
[----:B------:R-:W-:Y:S01]  /*1090*/  IMAD.HI.U32 R17, R9, R20, RZ ;  /* 0x0000001409117227 */ /* 0x000fe200078e00ff */
[C---:B------:R-:W-:Y:S02]  /*10a0*/  LOP3.LUT R83, R4.reuse, 0x20, RZ, 0xfc, !PT ;  /* 0x0000002004537812 */ /* 0x040fe400078efcff */
[----:B------:R-:W-:Y:S01]  /*10b0*/  LOP3.LUT R84, R4, 0x22, RZ, 0xfc, !PT ;  /* 0x0000002204547812 */ /* 0x000fe200078efcff */
[----:B------:R-:W-:Y:S01]  /*10c0*/  @!P2 IMAD.IADD R6, R6, 0x1, -R48 ;  /* 0x000000010606a824 */ /* 0x000fe200078e0a30 */
[----:B------:R-:W-:Y:S01]  /*10d0*/  ISETP.GE.AND P2, PT, R21, RZ, PT ;  /* 0x000000ff1500720c */ /* 0x000fe20003f46270 */
[----:B------:R-:W-:Y:S01]  /*10e0*/  IMAD.MOV R19, RZ, RZ, -R16 ;  /* 0x000000ffff137224 */ /* 0x000fe200078e0a10 */
[C---:B------:R-:W-:Y:S01]  /*10f0*/  LOP3.LUT R85, R4.reuse, 0x24, RZ, 0xfc, !PT ;  /* 0x0000002404557812 */ /* 0x040fe200078efcff */
[----:B------:R-:W-:Y:S01]  /*1100*/  IMAD.MOV R21, RZ, RZ, -R17 ;  /* 0x000000ffff157224 */ /* 0x000fe200078e0a11 */
[C---:B------:R-:W-:Y:S01]  /*1110*/  LOP3.LUT R86, R4.reuse, 0x26, RZ, 0xfc, !PT ;  /* 0x0000002604567812 */ /* 0x040fe200078efcff */
[----:B------:R-:W-:Y:S01]  /*1120*/  IMAD.HI.U32 R16, R9, R22, RZ ;  /* 0x0000001609107227 */ /* 0x000fe200078e00ff */
[----:B------:R-:W-:-:S02]  /*1130*/  LOP3.LUT R87, R4, 0x28, RZ, 0xfc, !PT ;  /* 0x0000002804577812 */ /* 0x000fc400078efcff */
[----:B------:R-:W-:Y:S01]  /*1140*/  LOP3.LUT R88, R4, 0x2a, RZ, 0xfc, !PT ;  /* 0x0000002a04587812 */ /* 0x000fe200078efcff */
[----:B------:R-:W-:Y:S01]  /*1150*/  @!P3 IMAD.IADD R7, R7, 0x1, -R48 ;  /* 0x000000010707b824 */ /* 0x000fe200078e0a30 */
[----:B------:R-:W-:Y:S01]  /*1160*/  ISETP.GE.AND P3, PT, R23, RZ, PT ;  /* 0x000000ff1700720c */ /* 0x000fe20003f66270 */
[----:B------:R-:W-:Y:S01]  /*1170*/  IMAD R17, R48, R19, R18 ;  /* 0x0000001330117224 */ /* 0x000fe200078e0212 */
[----:B------:R-:W-:Y:S01]  /*1180*/  LOP3.LUT R89, R4, 0x2c, RZ, 0xfc, !PT ;  /* 0x0000002c04597812 */ /* 0x000fe200078efcff */
[----:B------:R-:W-:Y:S01]  /*1190*/  IMAD R19, R48, R21, R20 ;  /* 0x0000001530137224 */ /* 0x000fe200078e0214 */
[C---:B------:R-:W-:Y:S01]  /*11a0*/  LOP3.LUT R90, R4.reuse, 0x30, RZ, 0xfc, !PT ;  /* 0x00000030045a7812 */ /* 0x040fe200078efcff */
[----:B------:R-:W-:Y:S01]  /*11b0*/  IMAD.MOV R21, RZ, RZ, -R16 ;  /* 0x000000ffff157224 */ /* 0x000fe200078e0a10 */
[----:B------:R-:W-:Y:S01]  /*11c0*/  LOP3.LUT R91, R4, 0x32, RZ, 0xfc, !PT ;  /* 0x00000032045b7812 */ /* 0x000fe200078efcff */
[----:B------:R-:W-:Y:S01]  /*11d0*/  @!P1 IMAD.MOV R11, RZ, RZ, -R11 ;  /* 0x000000ffff0b9224 */ /* 0x000fe200078e0a0b */
[----:B------:R-:W-:Y:S01]  /*11e0*/  ISETP.GT.U32.AND P1, PT, R48, R7, PT ;  /* 0x000000073000720c */ /* 0x000fe20003f24070 */
[----:B------:R-:W-:Y:S01]  /*11f0*/  @!P4 IMAD.IADD R8, R8, 0x1, -R48 ;  /* 0x000000010808c824 */ /* 0x000fe200078e0a30 */
[----:B------:R-:W-:Y:S01]  /*1200*/  LOP3.LUT R92, R4, 0x34, RZ, 0xfc, !PT ;  /* 0x00000034045c7812 */ /* 0x000fe200078efcff */
[C---:B------:R-:W-:Y:S01]  /*1210*/  IMAD R21, R48.reuse, R21, R22 ;  /* 0x0000001530157224 */ /* 0x040fe200078e0216 */
[----:B------:R-:W-:Y:S01]  /*1220*/  IABS R22, R27 ;  /* 0x0000001b00167213 */ /* 0x000fe20000000000 */
[----:B------:R-:W-:Y:S01]  /*1230*/  IMAD.MOV.U32 R16, RZ, RZ, R6 ;  /* 0x000000ffff107224 */ /* 0x000fe200078e0006 */
[C---:B------:R-:W-:Y:S01]  /*1240*/  ISETP.GT.U32.AND P4, PT, R48.reuse, R8, PT ;  /* 0x000000083000720c */ /* 0x040fe20003f84070 */
[----:B------:R-:W-:Y:S01]  /*1250*/  @!P5 IMAD.MOV R15, RZ, RZ, -R15 ;  /* 0x000000ffff0fd224 */ /* 0x000fe200078e0a0f */
[C---:B------:R-:W-:Y:S01]  /*1260*/  ISETP.GT.U32.AND P5, PT, R48.reuse, R19, PT ;  /* 0x000000133000720c */ /* 0x040fe20003fa4070 */
[----:B------:R-:W-:Y:S01]  /*1270*/  @!P6 IMAD.MOV R16, RZ, RZ, -R16 ;  /* 0x000000ffff10e224 */ /* 0x000fe200078e0a10 */
[----:B------:R-:W-:Y:S01]  /*1280*/  ISETP.GT.U32.AND P6, PT, R48, R21, PT ;  /* 0x000000153000720c */ /* 0x000fe20003fc4070 */
[----:B------:R-:W-:Y:S01]  /*1290*/  IMAD.HI.U32 R6, R9, R22, RZ ;  /* 0x0000001609067227 */ /* 0x000fe200078e00ff */
[----:B------:R-:W-:-:S02]  /*12a0*/  LOP3.LUT R93, R4, 0x36, RZ, 0xfc, !PT ;  /* 0x00000036045d7812 */ /* 0x000fc400078efcff */
[----:B------:R-:W-:Y:S01]  /*12b0*/  LOP3.LUT R94, R4, 0x38, RZ, 0xfc, !PT ;  /* 0x00000038045e7812 */ /* 0x000fe200078efcff */
[--C-:B------:R-:W-:Y:S01]  /*12c0*/  @!P1 IMAD.IADD R7, R7, 0x1, -R48.reuse ;  /* 0x0000000107079824 */ /* 0x100fe200078e0a30 */
[----:B------:R-:W-:Y:S01]  /*12d0*/  ISETP.GE.AND P1, PT, R24, RZ, PT ;  /* 0x000000ff1800720c */ /* 0x000fe20003f26270 */
[----:B------:R-:W-:Y:S01]  /*12e0*/  @!P0 IMAD.MOV R13, RZ, RZ, -R13 ;  /* 0x000000ffff0d8224 */ /* 0x000fe200078e0a0d */
[----:B------:R-:W-:Y:S01]  /*12f0*/  LOP3.LUT R24, R52, 0x12, RZ, 0xfc, !PT ;  /* 0x0000001234187812 */ /* 0x000fe200078efcff */
[--C-:B------:R-:W-:Y:S01]  /*1300*/  @!P4 IMAD.IADD R8, R8, 0x1, -R48.reuse ;  /* 0x000000010808c824 */ /* 0x100fe200078e0a30 */
[C---:B------:R-:W-:Y:S01]  /*1310*/  ISETP.GT.U32.AND P0, PT, R48.reuse, R17, PT ;  /* 0x000000113000720c */ /* 0x040fe20003f04070 */
[--C-:B------:R-:W-:Y:S01]  /*1320*/  @!P5 IMAD.IADD R19, R19, 0x1, -R48.reuse ;  /* 0x000000011313d824 */ /* 0x100fe200078e0a30 */
[----:B------:R-:W-:Y:S01]  /*1330*/  IABS R23, R24 ;  /* 0x0000001800177213 */ /* 0x000fe20000000000 */
[----:B------:R-:W-:Y:S01]  /*1340*/  @!P6 IMAD.IADD R21, R21, 0x1, -R48 ;  /* 0x000000011515e824 */ /* 0x000fe200078e0a30 */
[----:B------:R-:W-:Y:S01]  /*1350*/  ISETP.GE.AND P4, PT, R25, RZ, PT ;  /* 0x000000ff1900720c */ /* 0x000fe20003f86270 */
[----:B------:R-:W-:Y:S01]  /*1360*/  IMAD.MOV.U32 R20, RZ, RZ, R8 ;  /* 0x000000ffff147224 */ /* 0x000fe200078e0008 */
[----:B------:R-:W-:Y:S01]  /*1370*/  ISETP.GT.U32.AND P6, PT, R48, R19, PT ;  /* 0x000000133000720c */ /* 0x000fe20003fc4070 */
[----:B------:R-:W-:Y:S01]  /*1380*/  IMAD.MOV.U32 R8, RZ, RZ, R23 ;  /* 0x000000ffff087224 */ /* 0x000fe200078e0017 */
[----:B------:R-:W-:Y:S01]  /*1390*/  LOP3.LUT R25, R52, 0x11, RZ, 0xfc, !PT ;  /* 0x0000001134197812 */ /* 0x000fe200078efcff */
[----:B------:R-:W-:Y:S01]  /*13a0*/  IMAD.MOV R23, RZ, RZ, -R6 ;  /* 0x000000ffff177224 */ /* 0x000fe200078e0a06 */
[C---:B------:R-:W-:Y:S01]  /*13b0*/  LOP3.LUT R95, R4.reuse, 0x3a, RZ, 0xfc, !PT ;  /* 0x0000003a045f7812 */ /* 0x040fe200078efcff */
[----:B------:R-:W-:Y:S01]  /*13c0*/  IMAD.MOV.U32 R18, RZ, RZ, R7 ;  /* 0x000000ffff127224 */ /* 0x000fe200078e0007 */
[----:B------:R-:W-:Y:S01]  /*13d0*/  LOP3.LUT R96, R4, 0x3c, RZ, 0xfc, !PT ;  /* 0x0000003c04607812 */ /* 0x000fe200078efcff */
[----:B------:R-:W-:Y:S01]  /*13e0*/  IMAD R6, R48, R23, R22 ;  /* 0x0000001730067224 */ /* 0x000fe200078e0216 */
[----:B------:R-:W-:Y:S01]  /*13f0*/  IABS R22, R25 ;  /* 0x0000001900167213 */ /* 0x000fe20000000000 */
[----:B------:R-:W-:Y:S01]  /*1400*/  IMAD.HI.U32 R7, R9, R8, RZ ;  /* 0x0000000809077227 */ /* 0x000fe200078e00ff */
[----:B------:R-:W-:-:S02]  /*1410*/  LOP3.LUT R97, R4, 0x40, RZ, 0xfc, !PT ;  /* 0x0000004004617812 */ /* 0x000fc400078efcff */
[----:B------:R-:W-:Y:S01]  /*1420*/  LOP3.LUT R98, R4, 0x42, RZ, 0xfc, !PT ;  /* 0x0000004204627812 */ /* 0x000fe200078efcff */
[--C-:B------:R-:W-:Y:S01]  /*1430*/  @!P6 IMAD.IADD R19, R19, 0x1, -R48.reuse ;  /* 0x000000011313e824 */ /* 0x100fe200078e0a30 */
[----:B------:R-:W-:Y:S01]  /*1440*/  ISETP.GT.U32.AND P6, PT, R48, R6, PT ;  /* 0x000000063000720c */ /* 0x000fe20003fc4070 */
[----:B------:R-:W-:Y:S01]  /*1450*/  @!P0 IMAD.IADD R17, R17, 0x1, -R48 ;  /* 0x0000000111118824 */ /* 0x000fe200078e0a30 */
[----:B------:R-:W-:Y:S01]  /*1460*/  ISETP.GE.AND P0, PT, R26, RZ, PT ;  /* 0x000000ff1a00720c */ /* 0x000fe20003f06270 */
[----:B------:R-:W-:Y:S01]  /*1470*/  IMAD.MOV R7, RZ, RZ, -R7 ;  /* 0x000000ffff077224 */ /* 0x000fe200078e0a07 */
[----:B------:R-:W-:Y:S01]  /*1480*/  LOP3.LUT R99, R4, 0x44, RZ, 0xfc, !PT ;  /* 0x0000004404637812 */ /* 0x000fe200078efcff */
[----:B------:R-:W-:Y:S01]  /*1490*/  @!P2 IMAD.MOV R18, RZ, RZ, -R18 ;  /* 0x000000ffff12a224 */ /* 0x000fe200078e0a12 */
[C---:B------:R-:W-:Y:S01]  /*14a0*/  ISETP.GT.U32.AND P5, PT, R48.reuse, R17, PT ;  /* 0x000000113000720c */ /* 0x040fe20003fa4070 */
[C---:B------:R-:W-:Y:S01]  /*14b0*/  IMAD R7, R48.reuse, R7, R8 ;  /* 0x0000000730077224 */ /* 0x040fe200078e0208 */
[----:B------:R-:W-:Y:S01]  /*14c0*/  ISETP.GT.U32.AND P2, PT, R48, R21, PT ;  /* 0x000000153000720c */ /* 0x000fe20003f44070 */
[----:B------:R-:W-:Y:S01]  /*14d0*/  IMAD.HI.U32 R8, R9, R22, RZ ;  /* 0x0000001609087227 */ /* 0x000fe200078e00ff */
[----:B------:R-:W-:-:S02]  /*14e0*/  LOP3.LUT R100, R4, 0x46, RZ, 0xfc, !PT ;  /* 0x0000004604647812 */ /* 0x000fc400078efcff */
[----:B------:R-:W-:Y:S01]  /*14f0*/  LOP3.LUT R101, R4, 0x48, RZ, 0xfc, !PT ;  /* 0x0000004804657812 */ /* 0x000fe200078efcff */
[----:B------:R-:W-:Y:S01]  /*1500*/  @!P3 IMAD.MOV R20, RZ, RZ, -R20 ;  /* 0x000000ffff14b224 */ /* 0x000fe200078e0a14 */
[----:B------:R-:W-:Y:S01]  /*1510*/  ISETP.GE.AND P3, PT, R27, RZ, PT ;  /* 0x000000ff1b00720c */ /* 0x000fe20003f66270 */
[----:B------:R-:W-:Y:S01]  /*1520*/  IMAD.MOV R23, RZ, RZ, -R8 ;  /* 0x000000ffff177224 */ /* 0x000fe200078e0a08 */
[----:B------:R-:W-:Y:S01]  /*1530*/  IABS R27, R33 ;  /* 0x00000021001b7213 */ /* 0x000fe20000000000 */
[----:B------:R-:W-:Y:S01]  /*1540*/  @!P6 IMAD.IADD R6, R6, 0x1, -R48 ;  /* 0x000000010606e824 */ /* 0x000fe200078e0a30 */
[C---:B------:R-:W-:Y:S01]  /*1550*/  ISETP.GT.U32.AND P6, PT, R48.reuse, R7, PT ;  /* 0x000000073000720c */ /* 0x040fe20003fc4070 */
[----:B------:R-:W-:Y:S01]  /*1560*/  IMAD R8, R48, R23, R22 ;  /* 0x0000001730087224 */ /* 0x000fe200078e0216 */
[C---:B------:R-:W-:Y:S01]  /*1570*/  LOP3.LUT R102, R4.reuse, 0x4a, RZ, 0xfc, !PT ;  /* 0x0000004a04667812 */ /* 0x040fe200078efcff */
[----:B------:R-:W-:Y:S01]  /*1580*/  IMAD.HI.U32 R22, R9, R27, RZ ;  /* 0x0000001b09167227 */ /* 0x000fe200078e00ff */
[----:B------:R-:W-:-:S02]  /*1590*/  LOP3.LUT R103, R4, 0x4c, RZ, 0xfc, !PT ;  /* 0x0000004c04677812 */ /* 0x000fc400078efcff */
[----:B------:R-:W-:Y:S01]  /*15a0*/  LOP3.LUT R104, R4, 0x50, RZ, 0xfc, !PT ;  /* 0x0000005004687812 */ /* 0x000fe200078efcff */
[----:B------:R-:W-:Y:S01]  /*15b0*/  @!P5 IMAD.IADD R17, R17, 0x1, -R48 ;  /* 0x000000011111d824 */ /* 0x000fe200078e0a30 */
[----:B------:R-:W-:Y:S01]  /*15c0*/  ISETP.GE.AND P5, PT, R24, RZ, PT ;  /* 0x000000ff1800720c */ /* 0x000fe20003fa6270 */
[----:B------:R-:W-:Y:S01]  /*15d0*/  @!P4 IMAD.MOV R19, RZ, RZ, -R19 ;  /* 0x000000ffff13c224 */ /* 0x000fe200078e0a13 */
[----:B------:R-:W-:Y:S01]  /*15e0*/  ISETP.GT.U32.AND P4, PT, R48, R8, PT ;  /* 0x000000083000720c */ /* 0x000fe20003f84070 */
[----:B------:R-:W-:Y:S01]  /*15f0*/  IMAD.MOV R22, RZ, RZ, -R22 ;  /* 0x000000ffff167224 */ /* 0x000fe200078e0a16 */
[C---:B------:R-:W-:Y:S01]  /*1600*/  LOP3.LUT R105, R4.reuse, 0x52, RZ, 0xfc, !PT ;  /* 0x0000005204697812 */ /* 0x040fe200078efcff */
[----:B------:R-:W-:Y:S01]  /*1610*/  IMAD.HI.U32 R24, R9, R28, RZ ;  /* 0x0000001c09187227 */ /* 0x000fe200078e00ff */
[C---:B------:R-:W-:Y:S02]  /*1620*/  LOP3.LUT R106, R4.reuse, 0x54, RZ, 0xfc, !PT ;  /* 0x00000054046a7812 */ /* 0x040fe400078efcff */
[C---:B------:R-:W-:Y:S01]  /*1630*/  LOP3.LUT R107, R4.reuse, 0x56, RZ, 0xfc, !PT ;  /* 0x00000056046b7812 */ /* 0x040fe200078efcff */
[----:B------:R-:W-:Y:S01]  /*1640*/  @!P2 IMAD.IADD R21, R21, 0x1, -R48 ;  /* 0x000000011515a824 */ /* 0x000fe200078e0a30 */
[----:B------:R-:W-:Y:S01]  /*1650*/  ISETP.GE.AND P2, PT, R25, RZ, PT ;  /* 0x000000ff1900720c */ /* 0x000fe20003f46270 */
[----:B------:R-:W-:Y:S01]  /*1660*/  IMAD.HI.U32 R25, R9, R29, RZ ;  /* 0x0000001d09197227 */ /* 0x000fe200078e00ff */
[----:B------:R-:W-:-:S02]  /*1670*/  LOP3.LUT R108, R4, 0x58, RZ, 0xfc, !PT ;  /* 0x00000058046c7812 */ /* 0x000fc400078efcff */
[----:B------:R-:W-:Y:S01]  /*1680*/  LOP3.LUT R109, R4, 0x5a, RZ, 0xfc, !PT ;  /* 0x0000005a046d7812 */ /* 0x000fe200078efcff */
[----:B------:R-:W-:Y:S01]  /*1690*/  IMAD R23, R48, R22, R27 ;  /* 0x0000001630177224 */ /* 0x000fe200078e021b */
[C---:B------:R-:W-:Y:S01]  /*16a0*/  LOP3.LUT R110, R4.reuse, 0x5c, RZ, 0xfc, !PT ;  /* 0x0000005c046e7812 */ /* 0x040fe200078efcff */
[----:B------:R-:W-:Y:S01]  /*16b0*/  IMAD.MOV R27, RZ, RZ, -R24 ;  /* 0x000000ffff1b7224 */ /* 0x000fe200078e0a18 */
[----:B------:R-:W-:Y:S01]  /*16c0*/  LOP3.LUT R111, R4, 0x60, RZ, 0xfc, !PT ;  /* 0x00000060046f7812 */ /* 0x000fe200078efcff */
[----:B------:R-:W-:Y:S01]  /*16d0*/  @!P6 IMAD.IADD R7, R7, 0x1, -R48 ;  /* 0x000000010707e824 */ /* 0x000fe200078e0a30 */
[----:B------:R-:W-:Y:S01]  /*16e0*/  ISETP.GT.U32.AND P6, PT, R48, R6, PT ;  /* 0x000000063000720c */ /* 0x000fe20003fc4070 */
[----:B------:R-:W-:Y:S01]  /*16f0*/  IMAD.MOV R22, RZ, RZ, -R25 ;  /* 0x000000ffff167224 */ /* 0x000fe200078e0a19 */
[----:B------:R-:W-:Y:S01]  /*1700*/  LOP3.LUT R112, R4, 0x62, RZ, 0xfc, !PT ;  /* 0x0000006204707812 */ /* 0x000fe200078efcff */
[----:B------:R-:W-:Y:S01]  /*1710*/  IMAD R25, R48, R27, R28 ;  /* 0x0000001b30197224 */ /* 0x000fe200078e021c */
[----:B------:R-:W-:Y:S01]  /*1720*/  LOP3.LUT R113, R4, 0x64, RZ, 0xfc, !PT ;  /* 0x0000006404717812 */ /* 0x000fe200078efcff */
[----:B------:R-:W-:Y:S01]  /*1730*/  @!P4 IMAD.IADD R8, R8, 0x1, -R48 ;  /* 0x000000010808c824 */ /* 0x000fe200078e0a30 */
[----:B------:R-:W-:Y:S01]  /*1740*/  LOP3.LUT R114, R4, 0x66, RZ, 0xfc, !PT ;  /* 0x0000006604727812 */ /* 0x000fe200078efcff */
[----:B------:R-:W-:Y:S01]  /*1750*/  @!P1 IMAD.MOV R17, RZ, RZ, -R17 ;  /* 0x000000ffff119224 */ /* 0x000fe200078e0a11 */
[C---:B------:R-:W-:Y:S01]  /*1760*/  ISETP.GT.U32.AND P4, PT, R48.reuse, R25, PT ;  /* 0x000000193000720c */ /* 0x040fe20003f84070 */
[C---:B------:R-:W-:Y:S01]  /*1770*/  IMAD R27, R48.reuse, R22, R29 ;  /* 0x00000016301b7224 */ /* 0x040fe200078e021d */
[----:B------:R-:W-:Y:S01]  /*1780*/  ISETP.GT.U32.AND P1, PT, R48, R7, PT ;  /* 0x000000073000720c */ /* 0x000fe20003f24070 */
[----:B------:R-:W-:Y:S01]  /*1790*/  IMAD.HI.U32 R26, R9, R32, RZ ;  /* 0x00000020091a7227 */ /* 0x000fe200078e00ff */
[----:B------:R-:W-:-:S02]  /*17a0*/  IABS R29, R38 ;  /* 0x00000026001d7213 */ /* 0x000fc40000000000 */
[----:B------:R-:W-:Y:S01]  /*17b0*/  LOP3.LUT R115, R4, 0x68, RZ, 0xfc, !PT ;  /* 0x0000006804737812 */ /* 0x000fe200078efcff */
[----:B------:R-:W-:Y:S01]  /*17c0*/  @!P6 IMAD.IADD R6, R6, 0x1, -R48 ;  /* 0x000000010606e824 */ /* 0x000fe200078e0a30 */
[----:B------:R-:W-:Y:S01]  /*17d0*/  ISETP.GT.U32.AND P6, PT, R48, R23, PT ;  /* 0x000000173000720c */ /* 0x000fe20003fc4070 */
[----:B------:R-:W-:Y:S01]  /*17e0*/  @!P0 IMAD.MOV R21, RZ, RZ, -R21 ;  /* 0x000000ffff158224 */ /* 0x000fe200078e0a15 */
[----:B------:R-:W-:Y:S01]  /*17f0*/  ISETP.GE.AND P0, PT, R33, RZ, PT ;  /* 0x000000ff2100720c */ /* 0x000fe20003f06270 */
[----:B------:R-:W-:Y:S01]  /*1800*/  IMAD.MOV.U32 R22, RZ, RZ, R6 ;  /* 0x000000ffff167224 */ /* 0x000fe200078e0006 */
[----:B------:R-:W-:Y:S01]  /*1810*/  LOP3.LUT R116, R4, 0x6a, RZ, 0xfc, !PT ;  /* 0x0000006a04747812 */ /* 0x000fe200078efcff */
[--C-:B------:R-:W-:Y:S01]  /*1820*/  @!P4 IMAD.IADD R25, R25, 0x1, -R48.reuse ;  /* 0x000000011919c824 */ /* 0x100fe200078e0a30 */
[----:B------:R-:W0:Y:S01]  /*1830*/  I2F.RP R6, R45 ;  /* 0x0000002d00067306 */ /* 0x000e220000209400 */
[----:B------:R-:W-:Y:S01]  /*1840*/  @!P1 IMAD.IADD R7, R7, 0x1, -R48 ;  /* 0x0000000107079824 */ /* 0x000fe200078e0a30 */
[----:B------:R-:W-:Y:S01]  /*1850*/  ISETP.GE.AND P1, PT, R34, RZ, PT ;  /* 0x000000ff2200720c */ /* 0x000fe20003f26270 */
[----:B------:R-:W-:Y:S01]  /*1860*/  @!P3 IMAD.MOV R22, RZ, RZ, -R22 ;  /* 0x000000ffff16b224 */ /* 0x000fe200078e0a16 */
[----:B------:R-:W-:Y:S01]  /*1870*/  ISETP.GT.U32.AND P4, PT, R48, R25, PT ;  /* 0x000000193000720c */ /* 0x000fe20003f84070 */
[----:B------:R-:W-:Y:S01]  /*1880*/  IMAD.MOV.U32 R24, RZ, RZ, R7 ;  /* 0x000000ffff187224 */ /* 0x000fe200078e0007 */
[C---:B------:R-:W-:Y:S01]  /*1890*/  LOP3.LUT R117, R4.reuse, 0x6c, RZ, 0xfc, !PT ;  /* 0x0000006c04757812 */ /* 0x040fe200078efcff */
[----:B------:R-:W-:Y:S01]  /*18a0*/  IMAD.HI.U32 R7, R9, R29, RZ ;  /* 0x0000001d09077227 */ /* 0x000fe200078e00ff */
[----:B------:R-:W-:-:S02]  /*18b0*/  LOP3.LUT R118, R4, 0x70, RZ, 0xfc, !PT ;  /* 0x0000007004767812 */ /* 0x000fc400078efcff */
[----:B------:R-:W-:Y:S01]  /*18c0*/  LOP3.LUT R119, R4, 0x72, RZ, 0xfc, !PT ;  /* 0x0000007204777812 */ /* 0x000fe200078efcff */
[----:B------:R-:W-:Y:S01]  /*18d0*/  @!P6 IMAD.IADD R23, R23, 0x1, -R48 ;  /* 0x000000011717e824 */ /* 0x000fe200078e0a30 */
[----:B------:R-:W-:Y:S01]  /*18e0*/  ISETP.GT.U32.AND P6, PT, R48, R8, PT ;  /* 0x000000083000720c */ /* 0x000fe20003fc4070 */
[----:B------:R-:W-:Y:S01]  /*18f0*/  IMAD.MOV R7, RZ, RZ, -R7 ;  /* 0x000000ffff077224 */ /* 0x000fe200078e0a07 */
[----:B------:R-:W-:Y:S01]  /*1900*/  LOP3.LUT R120, R4, 0x74, RZ, 0xfc, !PT ;  /* 0x0000007404787812 */ /* 0x000fe200078efcff */
[----:B------:R-:W-:Y:S01]  /*1910*/  IMAD.MOV R33, RZ, RZ, -R26 ;  /* 0x000000ffff217224 */ /* 0x000fe200078e0a1a */
[C---:B------:R-:W-:Y:S01]  /*1920*/  ISETP.GT.U32.AND P3, PT, R48.reuse, R23, PT ;  /* 0x000000173000720c */ /* 0x040fe20003f64070 */
[----:B------:R-:W-:Y:S01]  /*1930*/  IMAD R29, R48, R7, R29 ;  /* 0x00000007301d7224 */ /* 0x000fe200078e021d */
[----:B0-----:R-:W0:Y:S01]  /*1940*/  MUFU.RCP R6, R6 ;  /* 0x0000000600067308 */ /* 0x001e220000001000 */
[----:B------:R-:W-:Y:S01]  /*1950*/  @!P4 IMAD.IADD R25, R25, 0x1, -R48 ;  /* 0x000000011919c824 */ /* 0x000fe200078e0a30 */
[----:B------:R-:W-:Y:S01]  /*1960*/  LOP3.LUT R121, R4, 0x76, RZ, 0xfc, !PT ;  /* 0x0000007604797812 */ /* 0x000fe200078efcff */
[C---:B------:R-:W-:Y:S01]  /*1970*/  IMAD R28, R48.reuse, R33, R32 ;  /* 0x00000021301c7224 */ /* 0x040fe200078e0220 */
[----:B------:R-:W-:Y:S01]  /*1980*/  ISETP.GT.U32.AND P4, PT, R48, R29, PT ;  /* 0x0000001d3000720c */ /* 0x000fe20003f84070 */
[----:B------:R-:W-:Y:S01]  /*1990*/  @!P5 IMAD.MOV R24, RZ, RZ, -R24 ;  /* 0x000000ffff18d224 */ /* 0x000fe200078e0a18 */
[----:B------:R-:W-:Y:S01]  /*19a0*/  IABS R32, R53 ;  /* 0x0000003500207213 */ /* 0x000fe20000000000 */
[----:B------:R-:W-:Y:S01]  /*19b0*/  @!P6 IMAD.IADD R8, R8, 0x1, -R48 ;  /* 0x000000010808e824 */ /* 0x000fe200078e0a30 */
[----:B------:R-:W-:Y:S01]  /*19c0*/  ISETP.GT.U32.AND P5, PT, R48, R27, PT ;  /* 0x0000001b3000720c */ /* 0x000fe20003fa4070 */
[----:B------:R-:W-:Y:S01]  /*19d0*/  IMAD.HI.U32 R34, R9, R36, RZ ;  /* 0x0000002409227227 */ /* 0x000fe200078e00ff */
[----:B------:R-:W-:-:S02]  /*19e0*/  IABS R33, R54 ;  /* 0x0000003600217213 */ /* 0x000fc40000000000 */
[----:B------:R-:W-:Y:S01]  /*19f0*/  ISETP.GE.AND P6, PT, R35, RZ, PT ;  /* 0x000000ff2300720c */ /* 0x000fe20003fc6270 */
[--C-:B------:R-:W-:Y:S01]  /*1a00*/  @!P3 IMAD.IADD R23, R23, 0x1, -R48.reuse ;  /* 0x000000011717b824 */ /* 0x100fe200078e0a30 */
[----:B------:R-:W-:Y:S01]  /*1a10*/  ISETP.GT.U32.AND P3, PT, R48, R28, PT ;  /* 0x0000001c3000720c */ /* 0x000fe20003f64070 */
[----:B------:R-:W-:Y:S01]  /*1a20*/  IMAD.HI.U32 R7, R9, R32, RZ ;  /* 0x0000002009077227 */ /* 0x000fe200078e00ff */
[----:B------:R-:W-:Y:S02]  /*1a30*/  IABS R35, R55 ;  /* 0x0000003700237213 */ /* 0x000fe40000000000 */
[C---:B------:R-:W-:Y:S01]  /*1a40*/  LOP3.LUT R122, R4.reuse, 0x78, RZ, 0xfc, !PT ;  /* 0x00000078047a7812 */ /* 0x040fe200078efcff */
[--C-:B------:R-:W-:Y:S01]  /*1a50*/  @!P4 IMAD.IADD R29, R29, 0x1, -R48.reuse ;  /* 0x000000011d1dc824 */ /* 0x100fe200078e0a30 */
[----:B------:R-:W-:Y:S01]  /*1a60*/  LOP3.LUT R70, R4, 0x2, RZ, 0xfc, !PT ;  /* 0x0000000204467812 */ /* 0x000fe200078efcff */
[----:B------:R-:W-:Y:S02]  /*1a70*/  IMAD.MOV R7, RZ, RZ, -R7 ;  /* 0x000000ffff077224 */ /* 0x000fe400078e0a07 */
[----:B------:R-:W-:Y:S01]  /*1a80*/  @!P5 IMAD.IADD R27, R27, 0x1, -R48 ;  /* 0x000000011b1bd824 */ /* 0x000fe200078e0a30 */
[C---:B------:R-:W-:Y:S01]  /*1a90*/  ISETP.GT.U32.AND P4, PT, R48.reuse, R29, PT ;  /* 0x0000001d3000720c */ /* 0x040fe20003f84070 */
[----:B------:R-:W-:-:S02]  /*1aa0*/  IMAD R32, R48, R7, R32 ;  /* 0x0000000730207224 */ /* 0x000fc400078e0220 */
[----:B------:R-:W-:Y:S01]  /*1ab0*/  IMAD.HI.U32 R7, R9, R33, RZ ;  /* 0x0000002109077227 */ /* 0x000fe200078e00ff */
[----:B------:R-:W-:-:S03]  /*1ac0*/  ISETP.GT.U32.AND P5, PT, R48, R27, PT ;  /* 0x0000001b3000720c */ /* 0x000fc60003fa4070 */
[----:B------:R-:W-:Y:S02]  /*1ad0*/  @!P3 IMAD.IADD R28, R28, 0x1, -R48 ;  /* 0x000000011c1cb824 */ /* 0x000fe400078e0a30 */
[----:B------:R-:W-:Y:S02]  /*1ae0*/  IMAD.MOV R7, RZ, RZ, -R7 ;  /* 0x000000ffff077224 */ /* 0x000fe400078e0a07 */
[----:B------:R-:W-:Y:S01]  /*1af0*/  IMAD.HI.U32 R26, R9, R35, RZ ;  /* 0x00000023091a7227 */ /* 0x000fe200078e00ff */
[----:B------:R-:W-:-:S03]  /*1b00*/  ISETP.GT.U32.AND P3, PT, R48, R28, PT ;  /* 0x0000001c3000720c */ /* 0x000fc60003f64070 */
[C---:B------:R-:W-:Y:S02]  /*1b10*/  IMAD R33, R48.reuse, R7, R33 ;  /* 0x0000000730217224 */ /* 0x040fe400078e0221 */
[----:B------:R-:W-:Y:S02]  /*1b20*/  @!P4 IMAD.IADD R29, R29, 0x1, -R48 ;  /* 0x000000011d1dc824 */ /* 0x000fe400078e0a30 */
[----:B------:R-:W-:Y:S01]  /*1b30*/  IMAD.MOV R26, RZ, RZ, -R26 ;  /* 0x000000ffff1a7224 */ /* 0x000fe200078e0a1a */
[----:B------:R-:W-:Y:S01]  /*1b40*/  ISETP.GT.U32.AND P4, PT, R48, R33, PT ;  /* 0x000000213000720c */ /* 0x000fe20003f84070 */
[----:B0-----:R-:W-:Y:S02]  /*1b50*/  VIADD R6, R6, 0xffffffe ;  /* 0x0ffffffe06067836 */ /* 0x001fe40000000000 */
[--C-:B------:R-:W-:Y:S01]  /*1b60*/  @!P5 IMAD.IADD R27, R27, 0x1, -R48.reuse ;  /* 0x000000011b1bd824 */ /* 0x100fe200078e0a30 */
[----:B------:R-:W-:Y:S01]  /*1b70*/  ISETP.GT.U32.AND P5, PT, R48, R32, PT ;  /* 0x000000203000720c */ /* 0x000fe20003fa4070 */
[----:B------:R-:W-:Y:S01]  /*1b80*/  @!P3 IMAD.IADD R28, R28, 0x1, -R48 ;  /* 0x000000011c1cb824 */ /* 0x000fe200078e0a30 */
[----:B------:R-:W-:Y:S01]  /*1b90*/  ISETP.GE.AND P3, PT, R37, RZ, PT ;  /* 0x000000ff2500720c */ /* 0x000fe20003f66270 */
[----:B------:R-:W-:Y:S01]  /*1ba0*/  IMAD.MOV R37, RZ, RZ, -R34 ;  /* 0x000000ffff257224 */ /* 0x000fe200078e0a22 */
[----:B------:R-:W0:Y:S01]  /*1bb0*/  F2I.FTZ.U32.TRUNC.NTZ R7, R6 ;  /* 0x0000000600077305 */ /* 0x000e22000021f000 */
[----:B------:R-:W-:-:S02]  /*1bc0*/  IMAD R34, R48, R26, R35 ;  /* 0x0000001a30227224 */ /* 0x000fc400078e0223 */
[----:B------:R-:W-:Y:S01]  /*1bd0*/  IMAD R35, R48, R37, R36 ;  /* 0x0000002530237224 */ /* 0x000fe200078e0224 */
[----:B------:R-:W-:Y:S01]  /*1be0*/  LOP3.LUT R36, R52, 0x7, RZ, 0xfc, !PT ;  /* 0x0000000734247812 */ /* 0x000fe200078efcff */
[--C-:B------:R-:W-:Y:S01]  /*1bf0*/  @!P4 IMAD.IADD R33, R33, 0x1, -R48.reuse ;  /* 0x000000012121c824 */ /* 0x100fe200078e0a30 */
[----:B------:R-:W-:Y:S01]  /*1c00*/  ISETP.GT.U32.AND P4, PT, R48, R34, PT ;  /* 0x000000223000720c */ /* 0x000fe20003f84070 */
[C---:B------:R-:W-:Y:S01]  /*1c10*/  IMAD.HI.U32 R40, R9.reuse, R49, RZ ;  /* 0x0000003109287227 */ /* 0x040fe200078e00ff */
[----:B------:R-:W-:Y:S02]  /*1c20*/  IABS R42, R36 ;  /* 0x00000024002a7213 */ /* 0x000fe40000000000 */
[----:B------:R-:W-:Y:S01]  /*1c30*/  LOP3.LUT R37, R52, 0x6, RZ, 0xfc, !PT ;  /* 0x0000000634257812 */ /* 0x000fe200078efcff */
[----:B------:R-:W-:Y:S01]  /*1c40*/  @!P5 IMAD.IADD R32, R32, 0x1, -R48 ;  /* 0x000000012020d824 */ /* 0x000fe200078e0a30 */
[----:B------:R-:W-:Y:S01]  /*1c50*/  ISETP.GE.AND P5, PT, R38, RZ, PT ;  /* 0x000000ff2600720c */ /* 0x000fe20003fa6270 */
[----:B------:R-:W-:Y:S01]  /*1c60*/  IMAD.HI.U32 R26, R9, R42, RZ ;  /* 0x0000002a091a7227 */ /* 0x000fe200078e00ff */
[----:B------:R-:W-:-:S03]  /*1c70*/  IABS R44, R37 ;  /* 0x00000025002c7213 */ /* 0x000fc60000000000 */
[--C-:B0-----:R-:W-:Y:S02]  /*1c80*/  IMAD.MOV R38, RZ, RZ, -R7.reuse ;  /* 0x000000ffff267224 */ /* 0x101fe400078e0a07 */
[----:B------:R-:W-:Y:S01]  /*1c90*/  @!P4 IMAD.IADD R34, R34, 0x1, -R48 ;  /* 0x000000012222c824 */ /* 0x000fe200078e0a30 */
[----:B------:R-:W-:Y:S01]  /*1ca0*/  ISETP.GT.U32.AND P4, PT, R48, R35, PT ;  /* 0x000000233000720c */ /* 0x000fe20003f84070 */
[----:B------:R-:W-:Y:S02]  /*1cb0*/  IMAD.MOV.U32 R6, RZ, RZ, RZ ;  /* 0x000000ffff067224 */ /* 0x000fe400078e00ff */
[----:B------:R-:W-:Y:S02]  /*1cc0*/  IMAD R41, R38, R45, RZ ;  /* 0x0000002d26297224 */ /* 0x000fe400078e02ff */
[----:B------:R-:W-:Y:S02]  /*1cd0*/  IMAD.MOV R43, RZ, RZ, -R26 ;  /* 0x000000ffff2b7224 */ /* 0x000fe400078e0a1a */
[----:B------:R-:W-:-:S04]  /*1ce0*/  IMAD.HI.U32 R6, R7, R41, R6 ;  /* 0x0000002907067227 */ /* 0x000fc800078e0006 */
[C---:B------:R-:W-:Y:S01]  /*1cf0*/  IMAD R7, R48.reuse, R43, R42 ;  /* 0x0000002b30077224 */ /* 0x040fe200078e022a */
[----:B------:R-:W-:Y:S01]  /*1d00*/  IABS R43, R59 ;  /* 0x0000003b002b7213 */ /* 0x000fe20000000000 */
[----:B------:R-:W-:Y:S02]  /*1d10*/  @!P4 IMAD.IADD R35, R35, 0x1, -R48 ;  /* 0x000000012323c824 */ /* 0x000fe400078e0a30 */
[----:B------:R-:W-:Y:S01]  /*1d20*/  IMAD.HI.U32 R38, R9, R44, RZ ;  /* 0x0000002c09267227 */ /* 0x000fe200078e00ff */
[----:B------:R-:W-:-:S03]  /*1d30*/  ISETP.GT.U32.AND P4, PT, R48, R7, PT ;  /* 0x000000073000720c */ /* 0x000fc60003f84070 */
[----:B------:R-:W-:Y:S02]  /*1d40*/  IMAD.MOV R47, RZ, RZ, -R38 ;  /* 0x000000ffff2f7224 */ /* 0x000fe400078e0a26 */
[----:B------:R-:W-:-:S04]  /*1d50*/  IMAD.HI.U32 R26, R9, R43, RZ ;  /* 0x0000002b091a7227 */ /* 0x000fc800078e00ff */
[C---:B------:R-:W-:Y:S01]  /*1d60*/  IMAD R38, R48.reuse, R47, R44 ;  /* 0x0000002f30267224 */ /* 0x040fe200078e022c */
[----:B------:R-:W-:Y:S01]  /*1d70*/  IABS R44, R60 ;  /* 0x0000003c002c7213 */ /* 0x000fe20000000000 */
[----:B------:R-:W-:Y:S02]  /*1d80*/  IMAD.MOV R40, RZ, RZ, -R40 ;  /* 0x000000ffff287224 */ /* 0x000fe400078e0a28 */
[----:B------:R-:W-:Y:S01]  /*1d90*/  @!P4 IMAD.IADD R7, R7, 0x1, -R48 ;  /* 0x000000010707c824 */ /* 0x000fe200078e0a30 */
[----:B------:R-:W-:Y:S01]  /*1da0*/  ISETP.GT.U32.AND P4, PT, R48, R38, PT ;  /* 0x000000263000720c */ /* 0x000fe20003f84070 */
[----:B------:R-:W-:-:S04]  /*1db0*/  IMAD.HI.U32 R41, R9, R44, RZ ;  /* 0x0000002c09297227 */ /* 0x000fc800078e00ff */
[----:B------:R-:W-:Y:S02]  /*1dc0*/  IMAD.MOV R26, RZ, RZ, -R26 ;  /* 0x000000ffff1a7224 */ /* 0x000fe400078e0a1a */
[----:B------:R-:W-:-:S04]  /*1dd0*/  IMAD.HI.U32 R39, R9, R46, RZ ;  /* 0x0000002e09277227 */ /* 0x000fc800078e00ff */
[----:B------:R-:W-:Y:S02]  /*1de0*/  IMAD.MOV R47, RZ, RZ, -R41 ;  /* 0x000000ffff2f7224 */ /* 0x000fe400078e0a29 */
[C---:B------:R-:W-:Y:S01]  /*1df0*/  IMAD R40, R48.reuse, R40, R49 ;  /* 0x0000002830287224 */ /* 0x040fe200078e0231 */
[----:B------:R-:W-:Y:S01]  /*1e00*/  IABS R49, R61 ;  /* 0x0000003d00317213 */ /* 0x000fe20000000000 */
[----:B------:R-:W-:Y:S02]  /*1e10*/  IMAD R41, R48, R26, R43 ;  /* 0x0000001a30297224 */ /* 0x000fe400078e022b */
[----:B------:R-:W-:Y:S02]  /*1e20*/  IMAD.MOV R39, RZ, RZ, -R39 ;  /* 0x000000ffff277224 */ /* 0x000fe400078e0a27 */
[----:B------:R-:W-:Y:S02]  /*1e30*/  IMAD.MOV.U32 R26, RZ, RZ, R8 ;  /* 0x000000ffff1a7224 */ /* 0x000fe400078e0008 */
[----:B------:R-:W-:Y:S01]  /*1e40*/  @!P4 IMAD.IADD R38, R38, 0x1, -R48 ;  /* 0x000000012626c824 */ /* 0x000fe200078e0a30 */
[C---:B------:R-:W-:Y:S01]  /*1e50*/  ISETP.GT.U32.AND P4, PT, R48.reuse, R35, PT ;  /* 0x000000233000720c */ /* 0x040fe20003f84070 */
[----:B------:R-:W-:Y:S01]  /*1e60*/  @!P0 IMAD.MOV R23, RZ, RZ, -R23 ;  /* 0x000000ffff178224 */ /* 0x000fe200078e0a17 */
[C---:B------:R-:W-:Y:S01]  /*1e70*/  ISETP.GT.U32.AND P0, PT, R48.reuse, R33, PT ;  /* 0x000000213000720c */ /* 0x040fe20003f04070 */
[----:B------:R-:W-:Y:S01]  /*1e80*/  @!P1 IMAD.MOV R25, RZ, RZ, -R25 ;  /* 0x000000ffff199224 */ /* 0x000fe200078e0a19 */
[C---:B------:R-:W-:Y:S01]  /*1e90*/  ISETP.GT.U32.AND P1, PT, R48.reuse, R34, PT ;  /* 0x000000223000720c */ /* 0x040fe20003f24070 */
[C---:B------:R-:W-:Y:S01]  /*1ea0*/  IMAD R39, R48.reuse, R39, R46 ;  /* 0x0000002730277224 */ /* 0x040fe200078e022e */
[----:B------:R-:W-:Y:S01]  /*1eb0*/  IABS R46, R2 ;  /* 0x00000002002e7213 */ /* 0x000fe20000000000 */
[----:B------:R-:W-:Y:S01]  /*1ec0*/  @!P2 IMAD.MOV R26, RZ, RZ, -R26 ;  /* 0x000000ffff1aa224 */ /* 0x000fe200078e0a1a */
[----:B------:R-:W-:Y:S01]  /*1ed0*/  ISETP.GT.U32.AND P2, PT, R48, R32, PT ;  /* 0x000000203000720c */ /* 0x000fe20003f44070 */
[----:B------:R-:W-:-:S04]  /*1ee0*/  IMAD.HI.U32 R42, R9, R49, RZ ;  /* 0x00000031092a7227 */ /* 0x000fc800078e00ff */
[----:B------:R-:W-:Y:S01]  /*1ef0*/  @!P3 IMAD.MOV R28, RZ, RZ, -R28 ;  /* 0x000000ffff1cb224 */ /* 0x000fe200078e0a1c */
[----:B------:R-:W-:Y:S01]  /*1f00*/  ISETP.GT.U32.AND P3, PT, R48, R38, PT ;  /* 0x000000263000720c */ /* 0x000fe20003f64070 */
[----:B------:R-:W-:Y:S02]  /*1f10*/  IMAD.MOV R50, RZ, RZ, -R42 ;  /* 0x000000ffff327224 */ /* 0x000fe400078e0a2a */
[----:B------:R-:W-:-:S04]  /*1f20*/  IMAD.HI.U32 R6, R6, R46, RZ ;  /* 0x0000002e06067227 */ /* 0x000fc800078e00ff */
[C---:B------:R-:W-:Y:S02]  /*1f30*/  IMAD R42, R48.reuse, R47, R44 ;  /* 0x0000002f302a7224 */ /* 0x040fe400078e022c */
[C---:B------:R-:W-:Y:S02]  /*1f40*/  IMAD R43, R48.reuse, R50, R49 ;  /* 0x00000032302b7224 */ /* 0x040fe400078e0231 */
[----:B------:R-:W-:Y:S01]  /*1f50*/  @!P6 IMAD.MOV R27, RZ, RZ, -R27 ;  /* 0x000000ffff1be224 */ /* 0x000fe200078e0a1b */
[----:B------:R-:W-:Y:S01]  /*1f60*/  ISETP.GT.U32.AND P6, PT, R48, R7, PT ;  /* 0x000000073000720c */ /* 0x000fe20003fc4070 */
[----:B------:R-:W-:Y:S02]  /*1f70*/  IMAD.MOV R6, RZ, RZ, -R6 ;  /* 0x000000ffff067224 */ /* 0x000fe400078e0a06 */
[----:B------:R-:W-:-:S04]  /*1f80*/  IMAD.HI.U32 R9, R9, R51, RZ ;  /* 0x0000003309097227 */ /* 0x000fc800078e00ff */
[----:B------:R-:W-:Y:S01]  /*1f90*/  @!P5 IMAD.MOV R29, RZ, RZ, -R29 ;  /* 0x000000ffff1dd224 */ /* 0x000fe200078e0a1d */
[C---:B------:R-:W-:Y:S01]  /*1fa0*/  ISETP.GT.U32.AND P5, PT, R48.reuse, R39, PT ;  /* 0x000000273000720c */ /* 0x040fe20003fa4070 */
[--C-:B------:R-:W-:Y:S01]  /*1fb0*/  @!P0 IMAD.IADD R33, R33, 0x1, -R48.reuse ;  /* 0x0000000121218824 */ /* 0x100fe200078e0a30 */
[----:B------:R-:W-:Y:S01]  /*1fc0*/  ISETP.GT.U32.AND P0, PT, R48, R41, PT ;  /* 0x000000293000720c */ /* 0x000fe20003f04070 */
[--C-:B------:R-:W-:Y:S01]  /*1fd0*/  @!P1 IMAD.IADD R34, R34, 0x1, -R48.reuse ;  /* 0x0000000122229824 */ /* 0x100fe200078e0a30 */
[C---:B------:R-:W-:Y:S01]  /*1fe0*/  ISETP.GT.U32.AND P1, PT, R48.reuse, R42, PT ;  /* 0x0000002a3000720c */ /* 0x040fe20003f24070 */
[----:B------:R-:W-:Y:S01]  /*1ff0*/  @!P4 IMAD.IADD R35, R35, 0x1, -R48 ;  /* 0x000000012323c824 */ /* 0x000fe200078e0a30 */
[----:B------:R-:W-:Y:S01]  /*2000*/  ISETP.GT.U32.AND P4, PT, R48, R43, PT ;  /* 0x0000002b3000720c */ /* 0x000fe20003f84070 */
[----:B------:R-:W-:Y:S02]  /*2010*/  IMAD R8, R45, R6, R46 ;  /* 0x000000062d087224 */ /* 0x000fe400078e022e */
[----:B------:R-:W-:Y:S01]  /*2020*/  @!P2 IMAD.IADD R32, R32, 0x1, -R48 ;  /* 0x000000012020a824 */ /* 0x000fe200078e0a30 */
[----:B------:R-:W-:Y:S01]  /*2030*/  ISETP.GT.U32.AND P2, PT, R48, R40, PT ;  /* 0x000000283000720c */ /* 0x000fe20003f44070 */
[----:B------:R-:W-:-:S02]  /*2040*/  IMAD.MOV R9, RZ, RZ, -R9 ;  /* 0x000000ffff097224 */ /* 0x000fc400078e0a09 */
[--C-:B------:R-:W-:Y:S01]  /*2050*/  @!P3 IMAD.IADD R38, R38, 0x1, -R48.reuse ;  /* 0x000000012626b824 */ /* 0x100fe200078e0a30 */
[----:B------:R-:W-:Y:S01]  /*2060*/  ISETP.GT.U32.AND P3, PT, R45, R8, PT ;  /* 0x000000082d00720c */ /* 0x000fe20003f64070 */
[C---:B------:R-:W-:Y:S01]  /*2070*/  IMAD R44, R48.reuse, R9, R51 ;  /* 0x00000009302c7224 */ /* 0x040fe200078e0233 */
[----:B------:R-:W-:Y:S01]  /*2080*/  LOP3.LUT R9, RZ, R31, RZ, 0x33, !PT ;  /* 0x0000001fff097212 */ /* 0x000fe200078e33ff */
[--C-:B------:R-:W-:Y:S02]  /*2090*/  @!P6 IMAD.IADD R7, R7, 0x1, -R48.reuse ;  /* 0x000000010707e824 */ /* 0x100fe400078e0a30 */
[--C-:B------:R-:W-:Y:S01]  /*20a0*/  @!P5 IMAD.IADD R39, R39, 0x1, -R48.reuse ;  /* 0x000000012727d824 */ /* 0x100fe200078e0a30 */
[----:B------:R-:W-:Y:S01]  /*20b0*/  ISETP.GT.U32.AND P6, PT, R48, R44, PT ;  /* 0x0000002c3000720c */ /* 0x000fe20003fc4070 */
[--C-:B------:R-:W-:Y:S01]  /*20c0*/  @!P0 IMAD.IADD R41, R41, 0x1, -R48.reuse ;  /* 0x0000000129298824 */ /* 0x100fe200078e0a30 */
[----:B------:R-:W-:Y:S01]  /*20d0*/  ISETP.GE.AND P5, PT, R53, RZ, PT ;  /* 0x000000ff3500720c */ /* 0x000fe20003fa6270 */
[--C-:B------:R-:W-:Y:S01]  /*20e0*/  @!P1 IMAD.IADD R42, R42, 0x1, -R48.reuse ;  /* 0x000000012a2a9824 */ /* 0x100fe200078e0a30 */
[----:B------:R-:W-:Y:S01]  /*20f0*/  ISETP.GE.AND P0, PT, R55, RZ, PT ;  /* 0x000000ff3700720c */ /* 0x000fe20003f06270 */
[--C-:B------:R-:W-:Y:S01]  /*2100*/  @!P4 IMAD.IADD R43, R43, 0x1, -R48.reuse ;  /* 0x000000012b2bc824 */ /* 0x100fe200078e0a30 */
[----:B------:R-:W-:Y:S01]  /*2110*/  ISETP.GE.AND P1, PT, R56, RZ, PT ;  /* 0x000000ff3800720c */ /* 0x000fe20003f26270 */
[--C-:B------:R-:W-:Y:S01]  /*2120*/  @!P2 IMAD.IADD R40, R40, 0x1, -R48.reuse ;  /* 0x000000012828a824 */ /* 0x100fe200078e0a30 */
[----:B------:R-:W-:Y:S01]  /*2130*/  ISETP.GE.AND P4, PT, R36, RZ, PT ;  /* 0x000000ff2400720c */ /* 0x000fe20003f86270 */
[----:B------:R-:W-:Y:S01]  /*2140*/  @!P3 IMAD.IADD R8, R8, 0x1, -R45 ;  /* 0x000000010808b824 */ /* 0x000fe200078e0a2d */
[----:B------:R-:W-:Y:S01]  /*2150*/  ISETP.GE.AND P2, PT, R54, RZ, PT ;  /* 0x000000ff3600720c */ /* 0x000fe20003f46270 */
[----:B------:R-:W-:Y:S01]  /*2160*/  IMAD.MOV.U32 R36, RZ, RZ, R7 ;  /* 0x000000ffff247224 */ /* 0x000fe200078e0007 */
[----:B------:R-:W-:Y:S01]  /*2170*/  ISETP.GT.U32.AND P3, PT, R48, R39, PT ;  /* 0x000000273000720c */ /* 0x000fe20003f64070 */
[----:B------:R-:W-:Y:S01]  /*2180*/  @!P6 IMAD.IADD R44, R44, 0x1, -R48 ;  /* 0x000000012c2ce824 */ /* 0x000fe200078e0a30 */
[----:B------:R-:W-:Y:S01]  /*2190*/  ISETP.GE.AND P6, PT, R37, RZ, PT ;  /* 0x000000ff2500720c */ /* 0x000fe20003fc6270 */
[----:B------:R-:W-:Y:S01]  /*21a0*/  @!P5 IMAD.MOV R32, RZ, RZ, -R32 ;  /* 0x000000ffff20d224 */ /* 0x000fe200078e0a20 */
[----:B------:R-:W0:Y:S01]  /*21b0*/  LDC.64 R6, c[0x0][0x218] ;  /* 0x00008600ff067b82 */ /* 0x000e220000000a00 */
[----:B------:R-:W-:Y:S01]  /*21c0*/  @!P0 IMAD.MOV R34, RZ, RZ, -R34 ;  /* 0x000000ffff228224 */ /* 0x000fe200078e0a22 */
[C---:B------:R-:W-:Y:S01]  /*21d0*/  ISETP.GT.U32.AND P0, PT, R48.reuse, R41, PT ;  /* 0x000000293000720c */ /* 0x040fe20003f04070 */
[----:B------:R-:W-:Y:S01]  /*21e0*/  @!P1 IMAD.MOV R35, RZ, RZ, -R35 ;  /* 0x000000ffff239224 */ /* 0x000fe200078e0a23 */
[C---:B------:R-:W-:Y:S01]  /*21f0*/  ISETP.GT.U32.AND P1, PT, R48.reuse, R42, PT ;  /* 0x0000002a3000720c */ /* 0x040fe20003f24070 */
[----:B------:R-:W-:Y:S01]  /*2200*/  @!P4 IMAD.MOV R36, RZ, RZ, -R36 ;  /* 0x000000ffff24c224 */ /* 0x000fe200078e0a24 */
[C---:B------:R-:W-:Y:S01]  /*2210*/  ISETP.GT.U32.AND P4, PT, R48.reuse, R43, PT ;  /* 0x0000002b3000720c */ /* 0x040fe20003f84070 */
[----:B------:R-:W-:Y:S01]  /*2220*/  @!P2 IMAD.MOV R33, RZ, RZ, -R33 ;  /* 0x000000ffff21a224 */ /* 0x000fe200078e0a21 */
[C---:B------:R-:W-:Y:S01]  /*2230*/  ISETP.GT.U32.AND P5, PT, R48.reuse, R44, PT ;  /* 0x0000002c3000720c */ /* 0x040fe20003fa4070 */
[----:B------:R-:W-:Y:S01]  /*2240*/  @!P3 IMAD.IADD R39, R39, 0x1, -R48 ;  /* 0x000000012727b824 */ /* 0x000fe200078e0a30 */
[----:B------:R-:W-:Y:S01]  /*2250*/  ISETP.GT.U32.AND P2, PT, R48, R40, PT ;  /* 0x000000283000720c */ /* 0x000fe20003f44070 */
[----:B------:R-:W-:Y:S01]  /*2260*/  @!P6 IMAD.MOV R38, RZ, RZ, -R38 ;  /* 0x000000ffff26e224 */ /* 0x000fe200078e0a26 */
[----:B------:R-:W-:-:S02]  /*2270*/  ISETP.GE.AND P3, PT, R57, RZ, PT ;  /* 0x000000ff3900720c */ /* 0x000fc40003f66270 */
        /* <DEDUP_REMOVED lines=11> */
[----:B------:R-:W-:Y:S01]  /*2330*/  @!P3 IMAD.MOV R39, RZ, RZ, -R39 ;  /* 0x000000ffff27b224 */ /* 0x000fe200078e0a27 */
[----:B------:R-:W-:Y:S01]  /*2340*/  ISETP.NE.AND P3, PT, R31, RZ, PT ;  /* 0x000000ff1f00720c */ /* 0x000fe20003f65270 */
[----:B------:R-:W-:Y:S01]  /*2350*/  @!P6 IMAD.IADD R8, R8, 0x1, -R45 ;  /* 0x000000010808e824 */ /* 0x000fe200078e0a2d */
[----:B------:R-:W-:Y:S01]  /*2360*/  ISETP.GE.AND P6, PT, R2, RZ, PT ;  /* 0x000000ff0200720c */ /* 0x000fe20003fc6270 */
[----:B------:R-:W-:Y:S01]  /*2370*/  @!P0 IMAD.MOV R40, RZ, RZ, -R40 ;  /* 0x000000ffff288224 */ /* 0x000fe200078e0a28 */
[C---:B------:R-:W-:Y:S01]  /*2380*/  SEL R10, R9.reuse, R10, !P3 ;  /* 0x0000000a090a7207 */ /* 0x040fe20005800000 */
        /* <DEDUP_REMOVED lines=8> */
[----:B------:R-:W-:Y:S01]  /*2410*/  IMAD R69, R10, UR4, RZ ;  /* 0x000000040a457c24 */ /* 0x000fe2000f8e02ff */
[C---:B------:R-:W-:Y:S01]  /*2420*/  SEL R13, R9.reuse, R13, !P3 ;  /* 0x0000000d090d7207 */ /* 0x040fe20005800000 */
[----:B------:R-:W-:Y:S01]  /*2430*/  IMAD R55, R22, UR4, RZ ;  /* 0x0000000416377c24 */ /* 0x000fe2000f8e02ff */
[C---:B------:R-:W-:Y:S01]  /*2440*/  SEL R15, R9.reuse, R15, !P3 ;  /* 0x0000000f090f7207 */ /* 0x040fe20005800000 */
[----:B------:R-:W-:Y:S01]  /*2450*/  @!P6 IMAD.MOV R8, RZ, RZ, -R8 ;  /* 0x000000ffff08e224 */ /* 0x000fe200078e0a08 */
[----:B------:R-:W-:Y:S01]  /*2460*/  SEL R16, R9, R16, !P3 ;  /* 0x0000001009107207 */ /* 0x000fe20005800000 */
[----:B------:R-:W-:Y:S01]  /*2470*/  IMAD R13, R13, UR4, RZ ;  /* 0x000000040d0d7c24 */ /* 0x000fe2000f8e02ff */
[----:B------:R-:W-:Y:S01]  /*2480*/  SEL R18, R9, R18, !P3 ;  /* 0x0000001209127207 */ /* 0x000fe20005800000 */
[----:B------:R-:W-:Y:S01]  /*2490*/  IMAD R11, R11, UR4, RZ ;  /* 0x000000040b0b7c24 */ /* 0x000fe2000f8e02ff */
[C---:B------:R-:W-:Y:S01]  /*24a0*/  SEL R20, R9.reuse, R20, !P3 ;  /* 0x0000001409147207 */ /* 0x040fe20005800000 */
[----:B------:R-:W-:Y:S01]  /*24b0*/  IMAD R49, R16, UR4, RZ ;  /* 0x0000000410317c24 */ /* 0x000fe2000f8e02ff */
[----:B------:R-:W-:Y:S01]  /*24c0*/  SEL R17, R9, R17, !P3 ;  /* 0x0000001109117207 */ /* 0x000fe20005800000 */
[----:B------:R-:W-:Y:S01]  /*24d0*/  IMAD R15, R15, UR4, RZ ;  /* 0x000000040f0f7c24 */ /* 0x000fe2000f8e02ff */
[C---:B------:R-:W-:Y:S01]  /*24e0*/  SEL R19, R9.reuse, R19, !P3 ;  /* 0x0000001309137207 */ /* 0x040fe20005800000 */
[----:B------:R-:W-:Y:S01]  /*24f0*/  IMAD R53, R20, UR4, RZ ;  /* 0x0000000414357c24 */ /* 0x000fe2000f8e02ff */
[----:B------:R-:W-:Y:S01]  /*2500*/  SEL R21, R9, R21, !P3 ;  /* 0x0000001509157207 */ /* 0x000fe20005800000 */
[----:B------:R-:W-:Y:S01]  /*2510*/  IMAD R17, R17, UR4, RZ ;  /* 0x0000000411117c24 */ /* 0x000fe2000f8e02ff */
[----:B------:R-:W-:Y:S01]  /*2520*/  SEL R24, R9, R24, !P3 ;  /* 0x0000001809187207 */ /* 0x000fe20005800000 */
[----:B------:R-:W-:Y:S01]  /*2530*/  IMAD R19, R19, UR4, RZ ;  /* 0x0000000413137c24 */ /* 0x000fe2000f8e02ff */
[----:B------:R-:W-:Y:S01]  /*2540*/  SEL R26, R9, R26, !P3 ;  /* 0x0000001a091a7207 */ /* 0x000fe20005800000 */
[----:B------:R-:W-:Y:S01]  /*2550*/  IMAD R21, R21, UR4, RZ ;  /* 0x0000000415157c24 */ /* 0x000fe2000f8e02ff */
[C---:B------:R-:W-:Y:S01]  /*2560*/  SEL R23, R9.reuse, R23, !P3 ;  /* 0x0000001709177207 */ /* 0x040fe20005800000 */
        /* <DEDUP_REMOVED lines=9> */
[----:B------:R-:W-:-:S02]  /*2600*/  SEL R32, R9, R32, !P3 ;  /* 0x0000002009207207 */ /* 0x000fc40005800000 */
[----:B------:R-:W-:Y:S01]  /*2610*/  SEL R33, R9, R33, !P3 ;  /* 0x0000002109217207 */ /* 0x000fe20005800000 */
[----:B------:R-:W-:Y:S01]  /*2620*/  IMAD R29, R29, UR4, RZ ;  /* 0x000000041d1d7c24 */ /* 0x000fe2000f8e02ff */
[C---:B------:R-:W-:Y:S02]  /*2630*/  SEL R34, R9.reuse, R34, !P3 ;  /* 0x0000002209227207 */ /* 0x040fe40005800000 */
[----:B------:R-:W-:Y:S01]  /*2640*/  SEL R35, R9, R35, !P3 ;  /* 0x0000002309237207 */ /* 0x000fe20005800000 */
[----:B------:R-:W-:Y:S01]  /*2650*/  IMAD R33, R33, UR4, RZ ;  /* 0x0000000421217c24 */ /* 0x000fe2000f8e02ff */
[C---:B------:R-:W-:Y:S02]  /*2660*/  SEL R36, R9.reuse, R36, !P3 ;  /* 0x0000002409247207 */ /* 0x040fe40005800000 */
[----:B------:R-:W-:Y:S01]  /*2670*/  SEL R38, R9, R38, !P3 ;  /* 0x0000002609267207 */ /* 0x000fe20005800000 */
[----:B------:R-:W-:Y:S01]  /*2680*/  IMAD R35, R35, UR4, RZ ;  /* 0x0000000423237c24 */ /* 0x000fe2000f8e02ff */
[----:B------:R-:W-:-:S02]  /*2690*/  SEL R39, R9, R39, !P3 ;  /* 0x0000002709277207 */ /* 0x000fc40005800000 */
[C---:B------:R-:W-:Y:S02]  /*26a0*/  SEL R31, R9.reuse, R40, !P3 ;  /* 0x00000028091f7207 */ /* 0x040fe40005800000 */
        /* <DEDUP_REMOVED lines=8> */
[----:B------:R-:W-:-:S02]  /*2730*/  SHF.R.S32.HI R10, RZ, 0x1f, R69 ;  /* 0x0000001fff0a7819 */ /* 0x000fc40000011445 */
[-C--:B0-----:R-:W-:Y:S01]  /*2740*/  IADD3 R69, P3, R69, R6.reuse, RZ ;  /* 0x0000000645457210 */ /* 0x081fe20007f7e0ff */
[----:B------:R-:W-:Y:S01]  /*2750*/  IMAD R9, R9, UR4, RZ ;  /* 0x0000000409097c24 */ /* 0x000fe2000f8e02ff */
[----:B------:R-:W-:Y:S02]  /*2760*/  SHF.R.S32.HI R56, RZ, 0x1f, R41 ;  /* 0x0000001fff387819 */ /* 0x000fe40000011429 */
[----:B------:R-:W-:Y:S01]  /*2770*/  SHF.R.S32.HI R60, RZ, 0x1f, R13 ;  /* 0x0000001fff3c7819 */ /* 0x000fe2000001140d */
[----:B------:R-:W-:Y:S01]  /*2780*/  IMAD.X R51, R10, 0x1, R7, P3 ;  /* 0x000000010a337824 */ /* 0x000fe200018e0607 */
[-C--:B------:R-:W-:Y:S02]  /*2790*/  IADD3 R41, P3, R41, R6.reuse, RZ ;  /* 0x0000000629297210 */ /* 0x080fe40007f7e0ff */
[-C--:B------:R-:W-:Y:S02]  /*27a0*/  IADD3 R25, P6, R63, R6.reuse, RZ ;  /* 0x000000063f197210 */ /* 0x080fe40007fde0ff */
[----:B------:R-:W-:Y:S01]  /*27b0*/  SHF.R.S32.HI R64, RZ, 0x1f, R49 ;  /* 0x0000001fff407819 */ /* 0x000fe20000011431 */
[--C-:B------:R-:W-:Y:S01]  /*27c0*/  IMAD.X R56, R56, 0x1, R7.reuse, P3 ;  /* 0x0000000138387824 */ /* 0x100fe200018e0607 */
[-C--:B------:R-:W-:Y:S01]  /*27d0*/  IADD3 R45, P3, R13, R6.reuse, RZ ;  /* 0x000000060d2d7210 */ /* 0x080fe20007f7e0ff */
[----:B------:R-:W-:Y:S01]  /*27e0*/  IMAD R13, R32, UR4, RZ ;  /* 0x00000004200d7c24 */ /* 0x000fe2000f8e02ff */
[----:B------:R-:W-:Y:S01]  /*27f0*/  R2UR UR56, R25 ;  /* 0x00000000193872ca */ /* 0x000fe200000e0000 */
[----:B------:R-:W-:Y:S01]  /*2800*/  IMAD R25, R18, UR4, RZ ;  /* 0x0000000412197c24 */ /* 0x000fe2000f8e02ff */
[-C--:B------:R-:W-:Y:S01]  /*2810*/  IADD3 R23, P1, R71, R6.reuse, RZ ;  /* 0x0000000647177210 */ /* 0x080fe20007f3e0ff */
[----:B------:R-:W-:Y:S01]  /*2820*/  IMAD.X R60, R60, 0x1, R7, P3 ;  /* 0x000000013c3c7824 */ /* 0x000fe200018e0607 */
[----:B------:R-:W-:-:S02]  /*2830*/  IADD3 R49, P3, R49, R6, RZ ;  /* 0x0000000631317210 */ /* 0x000fc40007f7e0ff */
[----:B------:R-:W-:Y:S02]  /*2840*/  SHF.R.S32.HI R10, RZ, 0x1f, R25 ;  /* 0x0000001fff0a7819 */ /* 0x000fe40000011419 */
[----:B------:R-:W-:Y:S01]  /*2850*/  R2UR UR54, R23 ;  /* 0x00000000173672ca */ /* 0x000fe200000e0000 */
[----:B------:R-:W-:Y:S01]  /*2860*/  IMAD.X R64, R64, 0x1, R7, P3 ;  /* 0x0000000140407824 */ /* 0x000fe200018e0607 */
[-C--:B------:R-:W-:Y:S01]  /*2870*/  IADD3 R42, P3, R25, R6.reuse, RZ ;  /* 0x00000006192a7210 */ /* 0x080fe20007f7e0ff */
[----:B------:R-:W-:Y:S01]  /*2880*/  IMAD R23, R12, UR4, RZ ;  /* 0x000000040c177c24 */ /* 0x000fe2000f8e02ff */
[----:B------:R-:W-:Y:S02]  /*2890*/  SHF.R.S32.HI R68, RZ, 0x1f, R53 ;  /* 0x0000001fff447819 */ /* 0x000fe40000011435 */
[----:B------:R-:W-:Y:S01]  /*28a0*/  SHF.R.S32.HI R58, RZ, 0x1f, R11 ;  /* 0x0000001fff3a7819 */ /* 0x000fe2000001140b */
[----:B------:R-:W-:Y:S01]  /*28b0*/  IMAD.X R65, R10, 0x1, R7, P3 ;  /* 0x000000010a417824 */ /* 0x000fe200018e0607 */
[----:B------:R-:W-:Y:S01]  /*28c0*/  IADD3 R44, P3, R53, R6, RZ ;  /* 0x00000006352c7210 */ /* 0x000fe20007f7e0ff */
[----:B------:R-:W-:Y:S01]  /*28d0*/  IMAD R53, R36, UR4, RZ ;  /* 0x0000000424357c24 */ /* 0x000fe2000f8e02ff */
[----:B------:R-:W-:-:S02]  /*28e0*/  SHF.R.S32.HI R54, RZ, 0x1f, R23 ;  /* 0x0000001fff367819 */ /* 0x000fc40000011417 */
[-C--:B------:R-:W-:Y:S01]  /*28f0*/  IADD3 R40, P2, R23, R6.reuse, RZ ;  /* 0x0000000617287210 */ /* 0x080fe20007f5e0ff */
[----:B------:R-:W-:Y:S01]  /*2900*/  IMAD.X R68, R68, 0x1, R7, P3 ;  /* 0x0000000144447824 */ /* 0x000fe200018e0607 */
[----:B------:R-:W-:Y:S02]  /*2910*/  SHF.R.S32.HI R10, RZ, 0x1f, R17 ;  /* 0x0000001fff0a7819 */ /* 0x000fe40000011411 */
[-C--:B------:R-:W-:Y:S01]  /*2920*/  IADD3 R46, P3, R17, R6.reuse, RZ ;  /* 0x00000006112e7210 */ /* 0x080fe20007f7e0ff */
[--C-:B------:R-:W-:Y:S01]  /*2930*/  IMAD.X R54, R54, 0x1, R7.reuse, P2 ;  /* 0x0000000136367824 */ /* 0x100fe200010e0607 */
[-C--:B------:R-:W-:Y:S02]  /*2940*/  IADD3 R43, P2, R11, R6.reuse, RZ ;  /* 0x000000060b2b7210 */ /* 0x080fe40007f5e0ff */
[----:B------:R-:W-:Y:S01]  /*2950*/  ISETP.NE.AND P0, PT, R30, RZ, PT ;  /* 0x000000ff1e00720c */ /* 0x000fe20003f05270 */
[----:B------:R-:W-:Y:S01]  /*2960*/  IMAD.X R57, R10, 0x1, R7, P3 ;  /* 0x000000010a397824 */ /* 0x000fe200018e0607 */
[----:B------:R-:W-:Y:S01]  /*2970*/  SHF.R.S32.HI R12, RZ, 0x1f, R19 ;  /* 0x0000001fff0c7819 */ /* 0x000fe20000011413 */
[----:B------:R-:W-:Y:S01]  /*2980*/  IMAD.X R58, R58, 0x1, R7, P2 ;  /* 0x000000013a3a7824 */ /* 0x000fe200010e0607 */
[----:B------:R-:W-:-:S02]  /*2990*/  IADD3 R48, P3, R19, R6, RZ ;  /* 0x0000000613307210 */ /* 0x000fc40007f7e0ff */
[----:B------:R-:W-:Y:S02]  /*29a0*/  SHF.R.S32.HI R62, RZ, 0x1f, R15 ;  /* 0x0000001fff3e7819 */ /* 0x000fe4000001140f */
[-C--:B------:R-:W-:Y:S01]  /*29b0*/  IADD3 R47, P2, R15, R6.reuse, RZ ;  /* 0x000000060f2f7210 */ /* 0x080fe20007f5e0ff */
[----:B------:R-:W-:Y:S01]  /*29c0*/  IMAD.X R59, R12, 0x1, R7, P3 ;  /* 0x000000010c3b7824 */ /* 0x000fe200018e0607 */
[-C--:B------:R-:W-:Y:S02]  /*29d0*/  IADD3 R26, P5, R61, R6.reuse, RZ ;  /* 0x000000063d1a7210 */ /* 0x080fe40007fbe0ff */
[----:B------:R-:W-:Y:S01]  /*29e0*/  SHF.R.S32.HI R10, RZ, 0x1f, R21 ;  /* 0x0000001fff0a7819 */ /* 0x000fe20000011415 */
[----:B------:R-:W-:Y:S01]  /*29f0*/  IMAD.X R62, R62, 0x1, R7, P2 ;  /* 0x000000013e3e7824 */ /* 0x000fe200010e0607 */
[----:B------:R-:W-:Y:S02]  /*2a00*/  R2UR UR57, R26 ;  /* 0x000000001a3972ca */ /* 0x000fe400000e0000 */
[----:B------:R-:W-:-:S02]  /*2a10*/  IADD3 R50, P3, R21, R6, RZ ;  /* 0x0000000615327210 */ /* 0x000fc40007f7e0ff */
[----:B------:R-:W-:Y:S02]  /*2a20*/  SHF.R.S32.HI R14, RZ, 0x1f, R63 ;  /* 0x0000001fff0e7819 */ /* 0x000fe4000001143f */
[-C--:B------:R-:W-:Y:S02]  /*2a30*/  IADD3 R24, P4, R55, R6.reuse, RZ ;  /* 0x0000000637187210 */ /* 0x080fe40007f9e0ff */
[----:B------:R-:W-:Y:S01]  /*2a40*/  IADD3 R11, P2, R73, R6, RZ ;  /* 0x00000006490b7210 */ /* 0x000fe20007f5e0ff */
[----:B------:R-:W-:Y:S01]  /*2a50*/  IMAD.X R25, R14, 0x1, R7, P6 ;  /* 0x000000010e197824 */ /* 0x000fe200030e0607 */
[----:B------:R-:W-:Y:S01]  /*2a60*/  SHF.R.S32.HI R12, RZ, 0x1f, R55 ;  /* 0x0000001fff0c7819 */ /* 0x000fe20000011437 */
[----:B------:R-:W-:Y:S01]  /*2a70*/  IMAD R55, R38, UR4, RZ ;  /* 0x0000000426377c24 */ /* 0x000fe2000f8e02ff */
[----:B------:R-:W-:Y:S01]  /*2a80*/  SHF.R.S32.HI R26, RZ, 0x1f, R61 ;  /* 0x0000001fff1a7819 */ /* 0x000fe2000001143d */
[--C-:B------:R-:W-:Y:S01]  /*2a90*/  IMAD.X R61, R10, 0x1, R7.reuse, P3 ;  /* 0x000000010a3d7824 */ /* 0x100fe200018e0607 */
[----:B------:R-:W-:Y:S01]  /*2aa0*/  @!P0 LOP3.LUT R8, RZ, R30, RZ, 0x33, !PT ;  /* 0x0000001eff088212 */ /* 0x000fe200078e33ff */
[--C-:B------:R-:W-:Y:S01]  /*2ab0*/  IMAD.X R27, R12, 0x1, R7.reuse, P4 ;  /* 0x000000010c1b7824 */ /* 0x100fe200020e0607 */
[----:B------:R-:W-:Y:S01]  /*2ac0*/  R2UR UR58, R24 ;  /* 0x00000000183a72ca */ /* 0x000fe200000e0000 */
[----:B------:R-:W-:Y:S01]  /*2ad0*/  IMAD.X R26, R26, 0x1, R7, P5 ;  /* 0x000000011a1a7824 */ /* 0x000fe200028e0607 */
[----:B------:R-:W-:Y:S01]  /*2ae0*/  R2UR UR53, R11 ;  /* 0x000000000b3572ca */ /* 0x000fe200000e0000 */
[----:B------:R-:W-:Y:S01]  /*2af0*/  IMAD R11, R28, UR4, RZ ;  /* 0x000000041c0b7c24 */ /* 0x000fe2000f8e02ff */
[----:B------:R-:W-:-:S02]  /*2b00*/  IADD3 R24, P0, R67, R6, RZ ;  /* 0x0000000643187210 */ /* 0x000fc40007f1e0ff */
[-C--:B------:R-:W-:Y:S02]  /*2b10*/  IADD3 R10, P6, R33, R6.reuse, RZ ;  /* 0x00000006210a7210 */ /* 0x080fe40007fde0ff */
[-C--:B------:R-:W-:Y:S02]  /*2b20*/  IADD3 R15, P4, R29, R6.reuse, RZ ;  /* 0x000000061d0f7210 */ /* 0x080fe40007f9e0ff */
[-C--:B------:R-:W-:Y:S02]  /*2b30*/  IADD3 R12, P5, R13, R6.reuse, RZ ;  /* 0x000000060d0c7210 */ /* 0x080fe40007fbe0ff */
[----:B------:R-:W-:Y:S02]  /*2b40*/  R2UR UR55, R24 ;  /* 0x00000000183772ca */ /* 0x000fe400000e0000 */
[----:B------:R-:W-:Y:S02]  /*2b50*/  R2UR UR49, R10 ;  /* 0x000000000a3172ca */ /* 0x000fe400000e0000 */
[----:B------:R-:W-:-:S02]  /*2b60*/  IADD3 R16, P3, R11, R6, RZ ;  /* 0x000000060b107210 */ /* 0x000fc40007f7e0ff */
[----:B------:R-:W-:Y:S01]  /*2b70*/  R2UR UR51, R15 ;  /* 0x000000000f3372ca */ /* 0x000fe200000e0000 */
[----:B------:R-:W-:Y:S01]  /*2b80*/  IMAD R15, R34, UR4, RZ ;  /* 0x00000004220f7c24 */ /* 0x000fe2000f8e02ff */
[----:B------:R-:W-:Y:S02]  /*2b90*/  R2UR UR50, R12 ;  /* 0x000000000c3272ca */ /* 0x000fe400000e0000 */
[----:B------:R-:W-:Y:S02]  /*2ba0*/  SHF.R.S32.HI R24, RZ, 0x1f, R67 ;  /* 0x0000001fff187819 */ /* 0x000fe40000011443 */
[----:B------:R-:W-:Y:S02]  /*2bb0*/  SHF.R.S32.HI R10, RZ, 0x1f, R71 ;  /* 0x0000001fff0a7819 */ /* 0x000fe40000011447 */
[----:B------:R-:W-:Y:S01]  /*2bc0*/  SHF.R.S32.HI R20, RZ, 0x1f, R11 ;  /* 0x0000001fff147819 */ /* 0x000fe2000001140b */
[----:B------:R-:W-:Y:S01]  /*2bd0*/  IMAD.X R24, R24, 0x1, R7, P0 ;  /* 0x0000000118187824 */ /* 0x000fe200000e0607 */
[----:B------:R-:W-:Y:S01]  /*2be0*/  SHF.R.S32.HI R12, RZ, 0x1f, R73 ;  /* 0x0000001fff0c7819 */ /* 0x000fe20000011449 */
[--C-:B------:R-:W-:Y:S01]  /*2bf0*/  IMAD.X R23, R10, 0x1, R7.reuse, P1 ;  /* 0x000000010a177824 */ /* 0x100fe200008e0607 */
[----:B------:R-:W-:Y:S01]  /*2c00*/  R2UR UR52, R16 ;  /* 0x00000000103472ca */ /* 0x000fe200000e0000 */
[--C-:B------:R-:W-:Y:S01]  /*2c10*/  IMAD.X R20, R20, 0x1, R7.reuse, P3 ;  /* 0x0000000114147824 */ /* 0x100fe200018e0607 */
[-C--:B------:R-:W-:Y:S01]  /*2c20*/  IADD3 R16, P0, R15, R6.reuse, RZ ;  /* 0x000000060f107210 */ /* 0x080fe20007f1e0ff */
[----:B------:R-:W-:Y:S01]  /*2c30*/  IMAD.X R21, R12, 0x1, R7, P2 ;  /* 0x000000010c157824 */ /* 0x000fe200010e0607 */
[----:B------:R-:W-:-:S02]  /*2c40*/  IADD3 R10, P3, R55, R6, RZ ;  /* 0x00000006370a7210 */ /* 0x000fc40007f7e0ff */
[----:B------:R-:W-:Y:S02]  /*2c50*/  IADD3 R11, P2, R53, R6, RZ ;  /* 0x00000006350b7210 */ /* 0x000fe40007f5e0ff */
[----:B------:R-:W-:Y:S02]  /*2c60*/  R2UR UR48, R16 ;  /* 0x00000000103072ca */ /* 0x000fe400000e0000 */
[----:B------:R-:W-:Y:S02]  /*2c70*/  R2UR UR45, R10 ;  /* 0x000000000a2d72ca */ /* 0x000fe400000e0000 */
[----:B------:R-:W-:Y:S01]  /*2c80*/  R2UR UR46, R11 ;  /* 0x000000000b2e72ca */ /* 0x000fe200000e0000 */
[----:B------:R-:W-:Y:S01]  /*2c90*/  IMAD R11, R52, UR4, RZ ;  /* 0x00000004340b7c24 */ /* 0x000fe2000f8e02ff */
[----:B------:R-:W-:Y:S02]  /*2ca0*/  SHF.R.S32.HI R10, RZ, 0x1f, R29 ;  /* 0x0000001fff0a7819 */ /* 0x000fe4000001141d */
[----:B------:R-:W-:-:S02]  /*2cb0*/  SHF.R.S32.HI R16, RZ, 0x1f, R15 ;  /* 0x0000001fff107819 */ /* 0x000fc4000001140f */
[----:B------:R-:W-:Y:S01]  /*2cc0*/  SHF.R.S32.HI R18, RZ, 0x1f, R13 ;  /* 0x0000001fff127819 */ /* 0x000fe2000001140d */
[--C-:B------:R-:W-:Y:S01]  /*2cd0*/  IMAD.X R19, R10, 0x1, R7.reuse, P4 ;  /* 0x000000010a137824 */ /* 0x100fe200020e0607 */
[-C--:B------:R-:W-:Y:S01]  /*2ce0*/  IADD3 R14, P1, R35, R6.reuse, RZ ;  /* 0x00000006230e7210 */ /* 0x080fe20007f3e0ff */
[----:B------:R-:W-:Y:S01]  /*2cf0*/  IMAD.X R16, R16, 0x1, R7, P0 ;  /* 0x0000000110107824 */ /* 0x000fe200000e0607 */
[----:B------:R-:W-:Y:S01]  /*2d00*/  SHF.R.S32.HI R12, RZ, 0x1f, R33 ;  /* 0x0000001fff0c7819 */ /* 0x000fe20000011421 */
[--C-:B------:R-:W-:Y:S01]  /*2d10*/  IMAD.X R18, R18, 0x1, R7.reuse, P5 ;  /* 0x0000000112127824 */ /* 0x100fe200028e0607 */
[----:B------:R-:W-:Y:S02]  /*2d20*/  R2UR UR47, R14 ;  /* 0x000000000e2f72ca */ /* 0x000fe400000e0000 */
[-C--:B------:R-:W-:Y:S01]  /*2d30*/  IADD3 R10, P0, R11, R6.reuse, RZ ;  /* 0x000000060b0a7210 */ /* 0x080fe20007f1e0ff */
[----:B------:R-:W-:Y:S01]  /*2d40*/  IMAD.X R17, R12, 0x1, R7, P6 ;  /* 0x000000010c117824 */ /* 0x000fe200030e0607 */
[----:B------:R-:W-:-:S02]  /*2d50*/  IADD3 R14, P4, R39, R6, RZ ;  /* 0x00000006270e7210 */ /* 0x000fc40007f9e0ff */
[-C--:B------:R-:W-:Y:S02]  /*2d60*/  IADD3 R13, P5, R31, R6.reuse, RZ ;  /* 0x000000061f0d7210 */ /* 0x080fe40007fbe0ff */
[----:B------:R-:W-:Y:S02]  /*2d70*/  R2UR UR39, R10 ;  /* 0x000000000a2772ca */ /* 0x000fe400000e0000 */
[----:B------:R-:W-:Y:S02]  /*2d80*/  IADD3 R12, P6, R37, R6, RZ ;  /* 0x00000006250c7210 */ /* 0x000fe40007fde0ff */
[----:B------:R-:W-:Y:S02]  /*2d90*/  R2UR UR44, R14 ;  /* 0x000000000e2c72ca */ /* 0x000fe400000e0000 */
[----:B------:R-:W-:Y:S01]  /*2da0*/  R2UR UR43, R13 ;  /* 0x000000000d2b72ca */ /* 0x000fe200000e0000 */
[----:B------:R-:W-:Y:S01]  /*2db0*/  IMAD R13, R22, UR4, RZ ;  /* 0x00000004160d7c24 */ /* 0x000fe2000f8e02ff */
[----:B------:R-:W-:Y:S01]  /*2dc0*/  SHF.R.S32.HI R10, RZ, 0x1f, R35 ;  /* 0x0000001fff0a7819 */ /* 0x000fe20000011423 */
[----:B------:R-:W-:Y:S01]  /*2dd0*/  ULDC UR4, c[0x0][0x234] ;  /* 0x00008d0000047ab9 */ /* 0x000fe20000000800 */
[----:B------:R-:W-:Y:S01]  /*2de0*/  SHF.R.S32.HI R14, RZ, 0x1f, R53 ;  /* 0x0000001fff0e7819 */ /* 0x000fe20000011435 */
[----:B------:R-:W-:Y:S01]  /*2df0*/  IMAD R8, R8, UR4, RZ ;  /* 0x0000000408087c24 */ /* 0x000fe2000f8e02ff */
[----:B------:R-:W-:Y:S01]  /*2e00*/  R2UR UR42, R12 ;  /* 0x000000000c2a72ca */ /* 0x000fe200000e0000 */
[----:B------:R-:W-:Y:S01]  /*2e10*/  IMAD.X R15, R10, 0x1, R7, P1 ;  /* 0x000000010a0f7824 */ /* 0x000fe200008e0607 */
[----:B------:R-:W-:Y:S01]  /*2e20*/  SHF.R.S32.HI R12, RZ, 0x1f, R55 ;  /* 0x0000001fff0c7819 */ /* 0x000fe20000011437 */
[----:B------:R-:W-:Y:S01]  /*2e30*/  IMAD.X R14, R14, 0x1, R7, P2 ;  /* 0x000000010e0e7824 */ /* 0x000fe200010e0607 */
[----:B------:R-:W-:Y:S01]  /*2e40*/  SHF.R.S32.HI R22, RZ, 0x1f, R39 ;  /* 0x0000001fff167819 */ /* 0x000fe20000011427 */
[----:B------:R-:W-:Y:S01]  /*2e50*/  USHF.R.S32.HI UR4, URZ, 0x1f, UR18 ;  /* 0x0000001f3f047899 */ /* 0x000fe20008011412 */
[----:B------:R-:W-:-:S02]  /*2e60*/  SHF.R.S32.HI R28, RZ, 0x1f, R31 ;  /* 0x0000001fff1c7819 */ /* 0x000fc4000001141f */
[----:B------:R-:W-:Y:S02]  /*2e70*/  CS2R R38, SRZ ;  /* 0x0000000000267805 */ /* 0x000fe4000001ff00 */
[----:B------:R-:W-:Y:S01]  /*2e80*/  SHF.R.S32.HI R30, RZ, 0x1f, R37 ;  /* 0x0000001fff1e7819 */ /* 0x000fe20000011425 */
[----:B------:R-:W-:Y:S01]  /*2e90*/  ULEA.HI UR18, UR4, UR18, URZ, 0x7 ;  /* 0x0000001204127291 */ /* 0x000fe2000f8f383f */
[----:B------:R-:W-:Y:S01]  /*2ea0*/  SHF.R.S32.HI R32, RZ, 0x1f, R11 ;  /* 0x0000001fff207819 */ /* 0x000fe2000001140b */
[----:B------:R-:W-:Y:S01]  /*2eb0*/  IMAD.X R11, R28, 0x1, R7, P5 ;  /* 0x000000011c0b7824 */ /* 0x000fe200028e0607 */
[----:B------:R-:W-:Y:S01]  /*2ec0*/  SHF.R.S32.HI R34, RZ, 0x1f, R13 ;  /* 0x0000001fff227819 */ /* 0x000fe2000001140d */
[--C-:B------:R-:W-:Y:S01]  /*2ed0*/  IMAD.X R10, R30, 0x1, R7.reuse, P6 ;  /* 0x000000011e0a7824 */ /* 0x100fe200030e0607 */
[-C--:B------:R-:W-:Y:S01]  /*2ee0*/  IADD3 R52, P1, R13, R6.reuse, RZ ;  /* 0x000000060d347210 */ /* 0x080fe20007f3e0ff */
[--C-:B------:R-:W-:Y:S01]  /*2ef0*/  IMAD.X R13, R12, 0x1, R7.reuse, P3 ;  /* 0x000000010c0d7824 */ /* 0x100fe200018e0607 */
[C---:B------:R-:W-:Y:S01]  /*2f00*/  IADD3 R53, P2, R9.reuse, R6, RZ ;  /* 0x0000000609357210 */ /* 0x040fe20007f5e0ff */
[--C-:B------:R-:W-:Y:S01]  /*2f10*/  IMAD.X R12, R22, 0x1, R7.reuse, P4 ;  /* 0x00000001160c7824 */ /* 0x100fe200020e0607 */
[----:B------:R-:W-:Y:S01]  /*2f20*/  USHF.L.U32 UR4, UR20, 0x7, URZ ;  /* 0x0000000714047899 */ /* 0x000fe2000800063f */
[--C-:B------:R-:W-:Y:S01]  /*2f30*/  IMAD.X R6, R32, 0x1, R7.reuse, P0 ;  /* 0x0000000120067824 */ /* 0x100fe200000e0607 */
[----:B------:R-:W-:Y:S01]  /*2f40*/  LEA.HI.X.SX32 R66, R9, R7, 0x1, P2 ;  /* 0x0000000709427211 */ /* 0x000fe200010f0eff */
[----:B------:R-:W-:Y:S01]  /*2f50*/  IMAD.X R63, R34, 0x1, R7, P1 ;  /* 0x00000001223f7824 */ /* 0x000fe200008e0607 */
[C---:B------:R-:W-:Y:S01]  /*2f60*/  IADD3 R55, P0, R8.reuse, UR16, RZ ;  /* 0x0000001008377c10 */ /* 0x040fe2000ff1e0ff */
[----:B------:R-:W0:Y:S01]  /*2f70*/  LDC R7, c[0x0][0x238] ;  /* 0x00008e00ff077b82 */ /* 0x000e220000000800 */
[----:B------:R-:W-:Y:S01]  /*2f80*/  UMOV UR16, URZ ;  /* 0x0000003f00107c82 */ /* 0x000fe20008000000 */
[----:B------:R-:W-:Y:S01]  /*2f90*/  R2UR UR34, R23 ;  /* 0x00000000172272ca */ /* 0x000fe200000e0000 */
[----:B------:R-:W-:Y:S01]  /*2fa0*/  UIADD3.X UR20, UR16, 0x40000040, URZ, UP0, !UPT ;  /* 0x4000004010147890 */ /* 0x000fe200087fe43f */
[----:B------:R-:W-:Y:S01]  /*2fb0*/  LEA.HI.X.SX32 R67, R8, UR17, 0x1, P0 ;  /* 0x0000001108437c11 */ /* 0x000fe200080f0eff */
[----:B------:R-:W-:Y:S01]  /*2fc0*/  UMOV UR17, URZ ;  /* 0x0000003f00117c82 */ /* 0x000fe20008000000 */
[C---:B------:R-:W-:Y:S01]  /*2fd0*/  LOP3.LUT R71, R4.reuse, 0x4, RZ, 0xfc, !PT ;  /* 0x0000000404477812 */ /* 0x040fe200078efcff */
[----:B------:R-:W-:Y:S01]  /*2fe0*/  UIADD3.X UR23, UR17, 0x40000040, URZ, UP1, !UPT ;  /* 0x4000004011177890 */ /* 0x000fe20008ffe43f */
[----:B------:R-:W-:Y:S01]  /*2ff0*/  LOP3.LUT R73, R4, 0x8, RZ, 0xfc, !PT ;  /* 0x0000000804497812 */ /* 0x000fe200078efcff */
[----:B------:R-:W-:Y:S01]  /*3000*/  IMAD.SHL.U32 R23, R0, 0x10, RZ ;  /* 0x0000001000177824 */ /* 0x000fe200078e00ff */
[----:B------:R-:W-:-:S02]  /*3010*/  R2UR UR33, R21 ;  /* 0x00000000152172ca */ /* 0x000fc400000e0000 */
[----:B------:R-:W-:Y:S02]  /*3020*/  CS2R R28, SRZ ;  /* 0x00000000001c7805 */ /* 0x000fe4000001ff00 */
[----:B------:R-:W-:Y:S02]  /*3030*/  R2UR UR32, R20 ;  /* 0x00000000142072ca */ /* 0x000fe400000e0000 */
[----:B------:R-:W-:Y:S02]  /*3040*/  CS2R R30, SRZ ;  /* 0x00000000001e7805 */ /* 0x000fe4000001ff00 */
[----:B------:R-:W-:Y:S02]  /*3050*/  R2UR UR15, R19 ;  /* 0x00000000130f72ca */ /* 0x000fe400000e0000 */
[----:B------:R-:W-:Y:S02]  /*3060*/  CS2R R32, SRZ ;  /* 0x0000000000207805 */ /* 0x000fe4000001ff00 */
[----:B------:R-:W-:-:S02]  /*3070*/  R2UR UR14, R18 ;  /* 0x00000000120e72ca */ /* 0x000fc400000e0000 */
[----:B------:R-:W-:Y:S02]  /*3080*/  CS2R R34, SRZ ;  /* 0x0000000000227805 */ /* 0x000fe4000001ff00 */
[----:B------:R-:W-:Y:S02]  /*3090*/  R2UR UR13, R17 ;  /* 0x00000000110d72ca */ /* 0x000fe400000e0000 */
[----:B------:R-:W-:Y:S02]  /*30a0*/  CS2R R36, SRZ ;  /* 0x0000000000247805 */ /* 0x000fe4000001ff00 */
[----:B------:R-:W-:Y:S01]  /*30b0*/  R2UR UR12, R16 ;  /* 0x00000000100c72ca */ /* 0x000fe200000e0000 */
[----:B------:R-:W-:Y:S01]  /*30c0*/  USHF.R.S32.HI UR61, URZ, 0x7, UR18 ;  /* 0x000000073f3d7899 */ /* 0x000fe20008011412 */
[----:B------:R-:W-:Y:S01]  /*30d0*/  R2UR UR11, R15 ;  /* 0x000000000f0b72ca */ /* 0x000fe200000e0000 */
[----:B------:R-:W-:Y:S01]  /*30e0*/  UMOV UR16, UR19 ;  /* 0x0000001300107c82 */ /* 0x000fe20008000000 */
[----:B------:R-:W-:Y:S01]  /*30f0*/  R2UR UR10, R14 ;  /* 0x000000000e0a72ca */ /* 0x000fe200000e0000 */
[-C--:B0-----:R-:W-:Y:S01]  /*3100*/  IMAD R124, R124, R7.reuse, RZ ;  /* 0x000000077c7c7224 */ /* 0x081fe200078e02ff */
[----:B------:R-:W-:Y:S01]  /*3110*/  R2UR UR9, R13 ;  /* 0x000000000d0972ca */ /* 0x000fe200000e0000 */
[-C--:B------:R-:W-:Y:S01]  /*3120*/  IMAD R125, R125, R7.reuse, RZ ;  /* 0x000000077d7d7224 */ /* 0x080fe200078e02ff */
        /* <DEDUP_REMOVED lines=16> */
[----:B------:R-:W-:Y:S01]  /*3230*/  CS2R R24, SRZ ;  /* 0x0000000000187805 */ /* 0x000fe2000001ff00 */
[----:B------:R-:W-:Y:S01]  /*3240*/  IMAD.SHL.U32 R136, R7, 0x80, RZ ;  /* 0x0000008007887824 */ /* 0x000fe200078e00ff */
[----:B------:R-:W-:Y:S01]  /*3250*/  CS2R R26, SRZ ;  /* 0x00000000001a7805 */ /* 0x000fe2000001ff00 */
[-C--:B------:R-:W-:Y:S01]  /*3260*/  IMAD R137, R4, R7.reuse, RZ ;  /* 0x0000000704897224 */ /* 0x080fe200078e02ff */
[----:B------:R-:W-:Y:S01]  /*3270*/  LOP3.LUT R23, R23, 0x70, RZ, 0xc0, !PT ;  /* 0x0000007017177812 */ /* 0x000fe200078ec0ff */
[-C--:B------:R-:W-:Y:S01]  /*3280*/  IMAD R138, R122, R7.reuse, RZ ;  /* 0x000000077a8a7224 */ /* 0x080fe200078e02ff */
[----:B------:R-:W-:Y:S01]  /*3290*/  UMOV UR17, UR20 ;  /* 0x0000001400117c82 */ /* 0x000fe20008000000 */
[-C--:B------:R-:W-:Y:S01]  /*32a0*/  IMAD R139, R121, R7.reuse, RZ ;  /* 0x00000007798b7224 */ /* 0x080fe200078e02ff */
[----:B------:R-:W-:Y:S01]  /*32b0*/  UMOV UR18, UR22 ;  /* 0x0000001600127c82 */ /* 0x000fe20008000000 */
[-C--:B------:R-:W-:Y:S01]  /*32c0*/  IMAD R140, R120, R7.reuse, RZ ;  /* 0x00000007788c7224 */ /* 0x080fe200078e02ff */
[----:B------:R-:W-:Y:S01]  /*32d0*/  UMOV UR19, UR23 ;  /* 0x0000001700137c82 */ /* 0x000fe20008000000 */
[-C--:B------:R-:W-:Y:S01]  /*32e0*/  IMAD R141, R119, R7.reuse, RZ ;  /* 0x00000007778d7224 */ /* 0x080fe200078e02ff */
[----:B------:R-:W-:Y:S01]  /*32f0*/  UIADD3.64 UR20, UR16, 0x2, URZ ;  /* 0x0000000210147897 */ /* 0x000fe2000fffe03f */
[-C--:B------:R-:W-:Y:S01]  /*3300*/  IMAD R142, R118, R7.reuse, RZ ;  /* 0x00000007768e7224 */ /* 0x080fe200078e02ff */
[----:B------:R-:W-:Y:S01]  /*3310*/  UIADD3.64 UR24, UR16, 0x4, URZ ;  /* 0x0000000410187897 */ /* 0x000fe2000fffe03f */
[-C--:B------:R-:W-:Y:S01]  /*3320*/  IMAD R143, R117, R7.reuse, RZ ;  /* 0x00000007758f7224 */ /* 0x080fe200078e02ff */
[----:B------:R-:W-:Y:S01]  /*3330*/  UIADD3.64 UR22, UR18, 0x2, URZ ;  /* 0x0000000212167897 */ /* 0x000fe2000fffe03f */
[-C--:B------:R-:W-:Y:S01]  /*3340*/  IMAD R144, R116, R7.reuse, RZ ;  /* 0x0000000774907224 */ /* 0x080fe200078e02ff */
[----:B------:R-:W-:Y:S01]  /*3350*/  UIADD3.64 UR26, UR18, 0x4, URZ ;  /* 0x00000004121a7897 */ /* 0x000fe2000fffe03f */
[----:B------:R-:W-:-:S02]  /*3360*/  IMAD R145, R115, R7, RZ ;  /* 0x0000000773917224 */ /* 0x000fc400078e02ff */
[-C--:B------:R-:W-:Y:S02]  /*3370*/  IMAD R146, R114, R7.reuse, RZ ;  /* 0x0000000772927224 */ /* 0x080fe400078e02ff */
[-C--:B------:R-:W-:Y:S02]  /*3380*/  IMAD R147, R113, R7.reuse, RZ ;  /* 0x0000000771937224 */ /* 0x080fe400078e02ff */
[-C--:B------:R-:W-:Y:S02]  /*3390*/  IMAD R148, R112, R7.reuse, RZ ;  /* 0x0000000770947224 */ /* 0x080fe400078e02ff */
[-C--:B------:R-:W-:Y:S02]  /*33a0*/  IMAD R149, R111, R7.reuse, RZ ;  /* 0x000000076f957224 */ /* 0x080fe400078e02ff */
[-C--:B------:R-:W-:Y:S02]  /*33b0*/  IMAD R150, R110, R7.reuse, RZ ;  /* 0x000000076e967224 */ /* 0x080fe400078e02ff */
        /* <DEDUP_REMOVED lines=39> */
[----:B------:R-:W-:Y:S02]  /*3630*/  IMAD.SHL.U32 R6, R0, 0x80, RZ ;  /* 0x0000008000067824 */ /* 0x000fe400078e00ff */
[----:B------:R-:W-:-:S07]  /*3640*/  IMAD R7, R70, R7, RZ ;  /* 0x0000000746077224 */ /* 0x000fce00078e02ff */
.L_x_2:
[----:B------:R-:W-:Y:S02]  /*3650*/  LEA.HI R134, R0, 0xe, RZ, 0x1a ;  /* 0x0000000e00867811 */ /* 0x000fe400078fd0ff */
[----:B------:R-:W-:Y:S02]  /*3660*/  ISETP.GE.AND P1, PT, R4, UR59, PT ;  /* 0x0000003b04007c0c */ /* 0x000fe4000bf26270 */
[----:B------:R-:W-:Y:S02]  /*3670*/  ISETP.GE.AND P5, PT, R134, UR59, PT ;  /* 0x0000003b86007c0c */ /* 0x000fe4000bfa6270 */
[----:B------:R-:W-:Y:S02]  /*3680*/  LEA.HI R134, R0, 0x2e, RZ, 0x1a ;  /* 0x0000002e00867811 */ /* 0x000fe400078fd0ff */
[----:B------:R-:W-:Y:S02]  /*3690*/  IADD3 R184, P2, R137, R55, RZ ;  /* 0x0000003789b87210 */ /* 0x000fe40007f5e0ff */
[----:B------:R-:W-:-:S02]  /*36a0*/  ISETP.GE.AND P6, PT, R70, UR59, PT ;  /* 0x0000003b46007c0c */ /* 0x000fc4000bfc6270 */
[----:B------:R-:W-:Y:S02]  /*36b0*/  PRMT R205, RZ, 0x7610, R205 ;  /* 0x00007610ffcd7816 */ /* 0x000fe400000000cd */
[----:B------:R-:W-:Y:S02]  /*36c0*/  LEA.HI R135, R0, 0x1e, RZ, 0x1a ;  /* 0x0000001e00877811 */ /* 0x000fe400078fd0ff */
[----:B------:R-:W-:Y:S02]  /*36d0*/  ISETP.GE.AND P0, PT, R134, UR59, PT ;  /* 0x0000003b86007c0c */ /* 0x000fe4000bf06270 */
[----:B------:R-:W-:Y:S02]  /*36e0*/  LEA.HI.X.SX32 R185, R137, R67, 0x1, P2 ;  /* 0x0000004389b97211 */ /* 0x000fe400010f0eff */
[----:B------:R-:W-:Y:S02]  /*36f0*/  IADD3 R134, P3, R7, R55, RZ ;  /* 0x0000003707867210 */ /* 0x000fe40007f7e0ff */
[----:B------:R-:W-:Y:S01]  /*3700*/  ISETP.GE.AND P2, PT, R71, UR59, PT ;  /* 0x0000003b47007c0c */ /* 0x000fe2000bf46270 */
[----:B------:R-:W2:Y:S01]  /*3710*/  @!P1 LDG.E.U8 R205, desc[UR40][R184.64] ;  /* 0x00000028b8cd9981 */ /* 0x000ea2000c1e1100 */
[----:B------:R-:W-:-:S02]  /*3720*/  ISETP.GE.AND P4, PT, R135, UR59, PT ;  /* 0x0000003b87007c0c */ /* 0x000fc4000bf86270 */
[----:B------:R-:W-:Y:S02]  /*3730*/  PRMT R178, RZ, 0x7610, R178 ;  /* 0x00007610ffb27816 */ /* 0x000fe400000000b2 */
[----:B------:R-:W-:Y:S02]  /*3740*/  LEA.HI.X.SX32 R135, R7, R67, 0x1, P3 ;  /* 0x0000004307877211 */ /* 0x000fe400018f0eff */
[----:B------:R-:W-:Y:S02]  /*3750*/  IADD3 R176, P1, R8, R55, RZ ;  /* 0x0000003708b07210 */ /* 0x000fe40007f3e0ff */
[----:B------:R-:W-:Y:S01]  /*3760*/  ISETP.GE.AND P3, PT, R72, UR59, PT ;  /* 0x0000003b48007c0c */ /* 0x000fe2000bf66270 */
[----:B------:R0:W3:Y:S01]  /*3770*/  @!P6 LDG.E.U8 R178, desc[UR40][R134.64] ;  /* 0x0000002886b2e981 */ /* 0x0000e2000c1e1100 */
[----:B------:R-:W-:Y:S02]  /*3780*/  PRMT R183, RZ, 0x7610, R183 ;  /* 0x00007610ffb77816 */ /* 0x000fe400000000b7 */
[----:B------:R-:W-:-:S02]  /*3790*/  LEA.HI.X.SX32 R177, R8, R67, 0x1, P1 ;  /* 0x0000004308b17211 */ /* 0x000fc400008f0eff */
[----:B------:R-:W-:Y:S02]  /*37a0*/  ISETP.GE.AND P1, PT, R73, UR59, PT ;  /* 0x0000003b49007c0c */ /* 0x000fe4000bf26270 */
[----:B------:R-:W-:Y:S01]  /*37b0*/  PRMT R181, RZ, 0x7610, R181 ;  /* 0x00007610ffb57816 */ /* 0x000fe200000000b5 */
[----:B------:R1:W4:Y:S01]  /*37c0*/  @!P2 LDG.E.U8 R183, desc[UR40][R176.64] ;  /* 0x00000028b0b7a981 */ /* 0x000322000c1e1100 */
[----:B0-----:R-:W-:-:S04]  /*37d0*/  IADD3 R134, P6, R9, R55, RZ ;  /* 0x0000003709867210 */ /* 0x001fc80007fde0ff */
[----:B------:R-:W-:Y:S02]  /*37e0*/  LEA.HI.X.SX32 R135, R9, R67, 0x1, P6 ;  /* 0x0000004309877211 */ /* 0x000fe400030f0eff */
[----:B------:R-:W-:Y:S02]  /*37f0*/  ISETP.GE.AND P6, PT, R74, UR59, PT ;  /* 0x0000003b4a007c0c */ /* 0x000fe4000bfc6270 */
[C---:B-1----:R-:W-:Y:S01]  /*3800*/  IADD3 R176, P2, R10.reuse, R55, RZ ;  /* 0x000000370ab07210 */ /* 0x042fe20007f5e0ff */
[----:B------:R0:W5:Y:S01]  /*3810*/  @!P3 LDG.E.U8 R181, desc[UR40][R134.64] ;  /* 0x0000002886b5b981 */ /* 0x000162000c1e1100 */
[----:B------:R-:W-:Y:S02]  /*3820*/  PRMT R190, RZ, 0x7610, R190 ;  /* 0x00007610ffbe7816 */ /* 0x000fe400000000be */
[----:B------:R-:W-:Y:S02]  /*3830*/  LEA.HI.X.SX32 R177, R10, R67, 0x1, P2 ;  /* 0x000000430ab17211 */ /* 0x000fe400010f0eff */
[----:B------:R-:W-:-:S02]  /*3840*/  ISETP.GE.AND P3, PT, R75, UR59, PT ;  /* 0x0000003b4b007c0c */ /* 0x000fc4000bf66270 */
[----:B------:R-:W-:Y:S01]  /*3850*/  PRMT R188, RZ, 0x7610, R188 ;  /* 0x00007610ffbc7816 */ /* 0x000fe200000000bc */
[----:B------:R1:W5:Y:S01]  /*3860*/  @!P1 LDG.E.U8 R190, desc[UR40][R176.64] ;  /* 0x00000028b0be9981 */ /* 0x000362000c1e1100 */
[CC--:B0-----:R-:W-:Y:S02]  /*3870*/  IADD3 R134, P2, R11.reuse, R55.reuse, RZ ;  /* 0x000000370b867210 */ /* 0x0c1fe40007f5e0ff */
[C---:B------:R-:W-:Y:S02]  /*3880*/  IADD3 R184, P1, R12.reuse, R55, RZ ;  /* 0x000000370cb87210 */ /* 0x040fe40007f3e0ff */
[-C--:B------:R-:W-:Y:S02]  /*3890*/  LEA.HI.X.SX32 R135, R11, R67.reuse, 0x1, P2 ;  /* 0x000000430b877211 */ /* 0x080fe400010f0eff */
[----:B------:R-:W-:Y:S02]  /*38a0*/  PRMT R198, RZ, 0x7610, R198 ;  /* 0x00007610ffc67816 */ /* 0x000fe400000000c6 */
[----:B------:R-:W-:Y:S01]  /*38b0*/  LEA.HI.X.SX32 R185, R12, R67, 0x1, P1 ;  /* 0x000000430cb97211 */ /* 0x000fe200008f0eff */
[----:B------:R0:W5:Y:S01]  /*38c0*/  @!P6 LDG.E.U8 R188, desc[UR40][R134.64] ;  /* 0x0000002886bce981 */ /* 0x000162000c1e1100 */
[----:B------:R-:W-:-:S02]  /*38d0*/  ISETP.GE.AND P1, PT, R76, UR59, PT ;  /* 0x0000003b4c007c0c */ /* 0x000fc4000bf26270 */
[----:B-1----:R-:W-:Y:S01]  /*38e0*/  PRMT R177, RZ, 0x7610, R177 ;  /* 0x00007610ffb17816 */ /* 0x002fe200000000b1 */
[----:B------:R1:W5:Y:S01]  /*38f0*/  @!P3 LDG.E.U8 R198, desc[UR40][R184.64] ;  /* 0x00000028b8c6b981 */ /* 0x000362000c1e1100 */
[----:B0-----:R-:W-:-:S04]  /*3900*/  IADD3 R134, P6, R131, R55, RZ ;  /* 0x0000003783867210 */ /* 0x001fc80007fde0ff */
[----:B------:R-:W-:Y:S02]  /*3910*/  LEA.HI.X.SX32 R135, R131, R67, 0x1, P6 ;  /* 0x0000004383877211 */ /* 0x000fe400030f0eff */
[----:B-1----:R-:W-:Y:S02]  /*3920*/  IADD3 R184, P3, R13, R55, RZ ;  /* 0x000000370db87210 */ /* 0x002fe40007f7e0ff */
[----:B------:R-:W-:Y:S01]  /*3930*/  ISETP.GE.AND P6, PT, R77, UR59, PT ;  /* 0x0000003b4d007c0c */ /* 0x000fe2000bfc6270 */
[----:B------:R0:W5:Y:S01]  /*3940*/  @!P5 LDG.E.U8 R177, desc[UR40][R134.64] ;  /* 0x0000002886b1d981 */ /* 0x000162000c1e1100 */
[----:B------:R-:W-:Y:S02]  /*3950*/  PRMT R196, RZ, 0x7610, R196 ;  /* 0x00007610ffc47816 */ /* 0x000fe400000000c4 */
[----:B------:R-:W-:Y:S02]  /*3960*/  LEA.HI.X.SX32 R185, R13, R67, 0x1, P3 ;  /* 0x000000430db97211 */ /* 0x000fe400018f0eff */
[----:B------:R-:W-:-:S02]  /*3970*/  ISETP.GE.AND P3, PT, R78, UR59, PT ;  /* 0x0000003b4e007c0c */ /* 0x000fc4000bf66270 */
[----:B------:R-:W-:Y:S01]  /*3980*/  PRMT R204, RZ, 0x7610, R204 ;  /* 0x00007610ffcc7816 */ /* 0x000fe200000000cc */
[----:B------:R1:W5:Y:S01]  /*3990*/  @!P1 LDG.E.U8 R196, desc[UR40][R184.64] ;  /* 0x00000028b8c49981 */ /* 0x000362000c1e1100 */
        /* <DEDUP_REMOVED lines=11> */
[----:B------:R-:W-:Y:S02]  /*3a50*/  IADD3 R186, P3, R17, R55, RZ ;  /* 0x0000003711ba7210 */ /* 0x000fe40007f7e0ff */
[-C--:B------:R-:W-:Y:S02]  /*3a60*/  LEA.HI.X.SX32 R135, R16, R67.reuse, 0x1, P6 ;  /* 0x0000004310877211 */ /* 0x080fe400030f0eff */
[----:B------:R-:W-:Y:S02]  /*3a70*/  ISETP.GE.AND P6, PT, R81, UR59, PT ;  /* 0x0000003b51007c0c */ /* 0x000fe4000bfc6270 */
[----:B------:R-:W-:Y:S01]  /*3a80*/  LEA.HI.X.SX32 R187, R17, R67, 0x1, P3 ;  /* 0x0000004311bb7211 */ /* 0x000fe200018f0eff */
[----:B------:R0:W5:Y:S01]  /*3a90*/  @!P5 LDG.E.U8 R193, desc[UR40][R134.64] ;  /* 0x0000002886c1d981 */ /* 0x000162000c1e1100 */
[----:B------:R-:W-:-:S02]  /*3aa0*/  PRMT R189, RZ, 0x7610, R189 ;  /* 0x00007610ffbd7816 */ /* 0x000fc400000000bd */
[----:B------:R-:W-:Y:S02]  /*3ab0*/  ISETP.GE.AND P5, PT, R82, UR59, PT ;  /* 0x0000003b52007c0c */ /* 0x000fe4000bfa6270 */
[----:B-1----:R-:W-:Y:S02]  /*3ac0*/  PRMT R185, RZ, 0x7610, R185 ;  /* 0x00007610ffb97816 */ /* 0x002fe400000000b9 */
[----:B------:R1:W5:Y:S01]  /*3ad0*/  @!P1 LDG.E.U8 R189, desc[UR40][R186.64] ;  /* 0x00000028babd9981 */ /* 0x000362000c1e1100 */
[----:B0-----:R-:W-:-:S04]  /*3ae0*/  IADD3 R134, P3, R18, R55, RZ ;  /* 0x0000003712867210 */ /* 0x001fc80007f7e0ff */
[----:B------:R-:W-:Y:S02]  /*3af0*/  LEA.HI.X.SX32 R135, R18, R67, 0x1, P3 ;  /* 0x0000004312877211 */ /* 0x000fe400018f0eff */
[----:B-1----:R-:W-:-:S03]  /*3b00*/  IADD3 R186, P3, R19, R55, RZ ;  /* 0x0000003713ba7210 */ /* 0x002fc60007f7e0ff */
[----:B------:R0:W5:Y:S01]  /*3b10*/  @!P6 LDG.E.U8 R185, desc[UR40][R134.64] ;  /* 0x0000002886b9e981 */ /* 0x000162000c1e1100 */
[----:B------:R-:W-:Y:S02]  /*3b20*/  PRMT R182, RZ, 0x7610, R182 ;  /* 0x00007610ffb67816 */ /* 0x000fe400000000b6 */
[----:B------:R-:W-:Y:S02]  /*3b30*/  LEA.HI.X.SX32 R187, R19, R67, 0x1, P3 ;  /* 0x0000004313bb7211 */ /* 0x000fe400018f0eff */
[----:B------:R-:W-:Y:S02]  /*3b40*/  ISETP.GE.AND P3, PT, R83, UR59, PT ;  /* 0x0000003b53007c0c */ /* 0x000fe4000bf66270 */
        /* <DEDUP_REMOVED lines=12> */
[C---:B0-----:R-:W-:Y:S02]  /*3c10*/  IADD3 R134, P4, R21.reuse, R55, RZ ;  /* 0x0000003715867210 */ /* 0x041fe40007f9e0ff */
[----:B------:R-:W-:Y:S02]  /*3c20*/  ISETP.GE.AND P3, PT, R86, UR59, PT ;  /* 0x0000003b56007c0c */ /* 0x000fe4000bf66270 */
[----:B------:R-:W-:Y:S02]  /*3c30*/  LEA.HI.X.SX32 R135, R21, R67, 0x1, P4 ;  /* 0x0000004315877211 */ /* 0x000fe400020f0eff */
[C---:B------:R-:W-:Y:S02]  /*3c40*/  IADD3 R200, P4, R22.reuse, R55, RZ ;  /* 0x0000003716c87210 */ /* 0x040fe40007f9e0ff */
[----:B------:R-:W-:Y:S01]  /*3c50*/  PRMT R191, RZ, 0x7610, R191 ;  /* 0x00007610ffbf7816 */ /* 0x000fe200000000bf */
[----:B------:R0:W5:Y:S01]  /*3c60*/  @!P6 LDG.E.U8 R195, desc[UR40][R134.64] ;  /* 0x0000002886c3e981 */ /* 0x000162000c1e1100 */
[----:B------:R-:W-:-:S02]  /*3c70*/  LEA.HI.X.SX32 R201, R22, R67, 0x1, P4 ;  /* 0x0000004316c97211 */ /* 0x000fc400020f0eff */
[----:B------:R-:W-:Y:S02]  /*3c80*/  ISETP.GE.AND P4, PT, R87, UR59, PT ;  /* 0x0000003b57007c0c */ /* 0x000fe4000bf86270 */
[----:B-1----:R-:W-:Y:S01]  /*3c90*/  PRMT R187, RZ, 0x7610, R187 ;  /* 0x00007610ffbb7816 */ /* 0x002fe200000000bb */
[----:B------:R1:W5:Y:S01]  /*3ca0*/  @!P5 LDG.E.U8 R191, desc[UR40][R200.64] ;  /* 0x00000028c8bfd981 */ /* 0x000362000c1e1100 */
[----:B0-----:R-:W-:Y:S02]  /*3cb0*/  IADD3 R134, P6, R174, R55, RZ ;  /* 0x00000037ae867210 */ /* 0x001fe40007fde0ff */
[----:B------:R-:W-:Y:S02]  /*3cc0*/  ISETP.GE.AND P5, PT, R88, UR59, PT ;  /* 0x0000003b58007c0c */ /* 0x000fe4000bfa6270 */
[----:B------:R-:W-:Y:S02]  /*3cd0*/  LEA.HI.X.SX32 R135, R174, R67, 0x1, P6 ;  /* 0x00000043ae877211 */ /* 0x000fe400030f0eff */
[----:B-1----:R-:W-:-:S02]  /*3ce0*/  IADD3 R200, P6, R173, R55, RZ ;  /* 0x00000037adc87210 */ /* 0x002fc40007fde0ff */
[----:B------:R-:W-:Y:S01]  /*3cf0*/  PRMT R247, RZ, 0x7610, R247 ;  /* 0x00007610fff77816 */ /* 0x000fe200000000f7 */
[----:B------:R0:W5:Y:S01]  /*3d00*/  @!P3 LDG.E.U8 R187, desc[UR40][R134.64] ;  /* 0x0000002886bbb981 */ /* 0x000162000c1e1100 */
[----:B------:R-:W-:Y:S02]  /*3d10*/  LEA.HI.X.SX32 R201, R173, R67, 0x1, P6 ;  /* 0x00000043adc97211 */ /* 0x000fe400030f0eff */
[----:B------:R-:W-:Y:S02]  /*3d20*/  ISETP.GE.AND P3, PT, R89, UR59, PT ;  /* 0x0000003b59007c0c */ /* 0x000fe4000bf66270 */
[----:B------:R-:W-:Y:S01]  /*3d30*/  PRMT R248, RZ, 0x7610, R248 ;  /* 0x00007610fff87816 */ /* 0x000fe200000000f8 */
[----:B------:R1:W5:Y:S01]  /*3d40*/  @!P4 LDG.E.U8 R247, desc[UR40][R200.64] ;  /* 0x00000028c8f7c981 */ /* 0x000362000c1e1100 */
[----:B0-----:R-:W-:-:S04]  /*3d50*/  IADD3 R134, P6, R172, R55, RZ ;  /* 0x00000037ac867210 */ /* 0x001fc80007fde0ff */
[----:B------:R-:W-:Y:S02]  /*3d60*/  LEA.HI.X.SX32 R135, R172, R67, 0x1, P6 ;  /* 0x00000043ac877211 */ /* 0x000fe400030f0eff */
[C---:B-1----:R-:W-:Y:S02]  /*3d70*/  IADD3 R200, P6, R171.reuse, R55, RZ ;  /* 0x00000037abc87210 */ /* 0x042fe40007fde0ff */
[----:B------:R-:W-:Y:S01]  /*3d80*/  PRMT R249, RZ, 0x7610, R249 ;  /* 0x00007610fff97816 */ /* 0x000fe200000000f9 */
[----:B------:R0:W5:Y:S01]  /*3d90*/  @!P5 LDG.E.U8 R248, desc[UR40][R134.64] ;  /* 0x0000002886f8d981 */ /* 0x000162000c1e1100 */
[----:B------:R-:W-:Y:S02]  /*3da0*/  LEA.HI.X.SX32 R201, R171, R67, 0x1, P6 ;  /* 0x00000043abc97211 */ /* 0x000fe400030f0eff */
[----:B------:R-:W-:Y:S02]  /*3db0*/  ISETP.GE.AND P6, PT, R90, UR59, PT ;  /* 0x0000003b5a007c0c */ /* 0x000fe4000bfc6270 */
[----:B------:R-:W-:Y:S01]  /*3dc0*/  PRMT R246, RZ, 0x7610, R246 ;  /* 0x00007610fff67816 */ /* 0x000fe200000000f6 */
[----:B------:R1:W5:Y:S01]  /*3dd0*/  @!P3 LDG.E.U8 R249, desc[UR40][R200.64] ;  /* 0x00000028c8f9b981 */ /* 0x000362000c1e1100 */
[----:B0-----:R-:W-:-:S02]  /*3de0*/  IADD3 R134, P5, R129, R55, RZ ;  /* 0x0000003781867210 */ /* 0x001fc40007fbe0ff */
[----:B------:R-:W-:Y:S02]  /*3df0*/  ISETP.GE.AND P3, PT, R91, UR59, PT ;  /* 0x0000003b5b007c0c */ /* 0x000fe4000bf66270 */
[----:B------:R-:W-:Y:S02]  /*3e00*/  LEA.HI.X.SX32 R135, R129, R67, 0x1, P5 ;  /* 0x0000004381877211 */ /* 0x000fe400028f0eff */
[C---:B-1----:R-:W-:Y:S02]  /*3e10*/  IADD3 R200, P5, R170.reuse, R55, RZ ;  /* 0x00000037aac87210 */ /* 0x042fe40007fbe0ff */
[----:B------:R-:W-:Y:S01]  /*3e20*/  PRMT R240, RZ, 0x7610, R240 ;  /* 0x00007610fff07816 */ /* 0x000fe200000000f0 */
[----:B------:R0:W5:Y:S01]  /*3e30*/  @!P0 LDG.E.U8 R246, desc[UR40][R134.64] ;  /* 0x0000002886f68981 */ /* 0x000162000c1e1100 */
[----:B------:R-:W-:Y:S02]  /*3e40*/  LEA.HI.X.SX32 R201, R170, R67, 0x1, P5 ;  /* 0x00000043aac97211 */ /* 0x000fe400028f0eff */
[----:B------:R-:W-:-:S02]  /*3e50*/  ISETP.GE.AND P5, PT, R92, UR59, PT ;  /* 0x0000003b5c007c0c */ /* 0x000fc4000bfa6270 */
[----:B------:R-:W-:Y:S01]  /*3e60*/  PRMT R219, RZ, 0x7610, R219 ;  /* 0x00007610ffdb7816 */ /* 0x000fe200000000db */
[----:B------:R1:W5:Y:S01]  /*3e70*/  @!P6 LDG.E.U8 R240, desc[UR40][R200.64] ;  /* 0x00000028c8f0e981 */ /* 0x000362000c1e1100 */
[----:B0-----:R-:W-:-:S04]  /*3e80*/  IADD3 R134, P0, R169, R55, RZ ;  /* 0x00000037a9867210 */ /* 0x001fc80007f1e0ff */
[----:B------:R-:W-:Y:S02]  /*3e90*/  LEA.HI.X.SX32 R135, R169, R67, 0x1, P0 ;  /* 0x00000043a9877211 */ /* 0x000fe400000f0eff */
[C---:B-1----:R-:W-:Y:S02]  /*3ea0*/  IADD3 R200, P6, R168.reuse, R55, RZ ;  /* 0x00000037a8c87210 */ /* 0x042fe40007fde0ff */
        /* <DEDUP_REMOVED lines=14> */
[----:B------:R-:W-:-:S02]  /*3f90*/  LEA.HI R175, R0, 0x3e, RZ, 0x1a ;  /* 0x0000003e00af7811 */ /* 0x000fc400078fd0ff */
[----:B------:R-:W-:Y:S01]  /*3fa0*/  ISETP.GE.AND P0, PT, R96, UR59, PT ;  /* 0x0000003b60007c0c */ /* 0x000fe2000bf06270 */
[----:B------:R1:W5:Y:S01]  /*3fb0*/  @!P6 LDG.E.U8 R243, desc[UR40][R200.64] ;  /* 0x00000028c8f3e981 */ /* 0x000362000c1e1100 */
[C---:B0-----:R-:W-:Y:S02]  /*3fc0*/  IADD3 R134, P5, R165.reuse, R55, RZ ;  /* 0x00000037a5867210 */ /* 0x041fe40007fbe0ff */
[----:B------:R-:W-:Y:S02]  /*3fd0*/  PRMT R242, RZ, 0x7610, R242 ;  /* 0x00007610fff27816 */ /* 0x000fe400000000f2 */
[----:B------:R-:W-:Y:S02]  /*3fe0*/  LEA.HI.X.SX32 R135, R165, R67, 0x1, P5 ;  /* 0x00000043a5877211 */ /* 0x000fe400028f0eff */
[----:B------:R-:W-:Y:S02]  /*3ff0*/  ISETP.GE.AND P2, PT, R175, UR59, PT ;  /* 0x0000003baf007c0c */ /* 0x000fe4000bf46270 */
[----:B-1----:R-:W-:Y:S01]  /*4000*/  IADD3 R200, P6, R164, R55, RZ ;  /* 0x00000037a4c87210 */ /* 0x002fe20007fde0ff */
[----:B------:R0:W5:Y:S01]  /*4010*/  @!P3 LDG.E.U8 R242, desc[UR40][R134.64] ;  /* 0x0000002886f2b981 */ /* 0x000162000c1e1100 */
[----:B------:R-:W-:-:S02]  /*4020*/  PRMT R241, RZ, 0x7610, R241 ;  /* 0x00007610fff17816 */ /* 0x000fc400000000f1 */
[----:B------:R-:W-:Y:S02]  /*4030*/  LEA.HI.X.SX32 R201, R164, R67, 0x1, P6 ;  /* 0x00000043a4c97211 */ /* 0x000fe400030f0eff */
[----:B------:R-:W-:Y:S02]  /*4040*/  ISETP.GE.AND P6, PT, R97, UR59, PT ;  /* 0x0000003b61007c0c */ /* 0x000fe4000bfc6270 */
[----:B------:R-:W-:Y:S01]  /*4050*/  PRMT R239, RZ, 0x7610, R239 ;  /* 0x00007610ffef7816 */ /* 0x000fe200000000ef */
[----:B------:R1:W5:Y:S01]  /*4060*/  @!P0 LDG.E.U8 R241, desc[UR40][R200.64] ;  /* 0x00000028c8f18981 */ /* 0x000362000c1e1100 */
[----:B0-----:R-:W-:Y:S02]  /*4070*/  IADD3 R134, P3, R128, R55, RZ ;  /* 0x0000003780867210 */ /* 0x001fe40007f7e0ff */
[----:B------:R-:W-:Y:S02]  /*4080*/  ISETP.GE.AND P0, PT, R98, UR59, PT ;  /* 0x0000003b62007c0c */ /* 0x000fe4000bf06270 */
[----:B------:R-:W-:-:S02]  /*4090*/  LEA.HI.X.SX32 R135, R128, R67, 0x1, P3 ;  /* 0x0000004380877211 */ /* 0x000fc400018f0eff */
        /* <DEDUP_REMOVED lines=48> */
[----:B0-----:R-:W-:Y:S02]  /*43a0*/  IADD3 R134, P3, R155, R55, RZ ;  /* 0x000000379b867210 */ /* 0x001fe40007f7e0ff */
[----:B------:R-:W-:Y:S02]  /*43b0*/  ISETP.GE.AND P0, PT, R107, UR59, PT ;  /* 0x0000003b6b007c0c */ /* 0x000fe4000bf06270 */
        /* <DEDUP_REMOVED lines=8> */
[----:B0-----:R-:W-:Y:S02]  /*4440*/  IADD3 R134, P3, R153, R55, RZ ;  /* 0x0000003799867210 */ /* 0x001fe40007f7e0ff */
[----:B------:R-:W-:-:S02]  /*4450*/  ISETP.GE.AND P1, PT, R109, UR59, PT ;  /* 0x0000003b6d007c0c */ /* 0x000fc4000bf26270 */
[----:B------:R-:W-:Y:S02]  /*4460*/  LEA.HI.X.SX32 R135, R153, R67, 0x1, P3 ;  /* 0x0000004399877211 */ /* 0x000fe400018f0eff */
[----:B-1----:R-:W-:-:S03]  /*4470*/  IADD3 R200, P6, R152, R55, RZ ;  /* 0x0000003798c87210 */ /* 0x002fc60007fde0ff */
[----:B------:R0:W5:Y:S01]  /*4480*/  @!P0 LDG.E.U8 R228, desc[UR40][R134.64] ;  /* 0x0000002886e48981 */ /* 0x000162000c1e1100 */
[----:B------:R-:W-:Y:S02]  /*4490*/  PRMT R216, RZ, 0x7610, R216 ;  /* 0x00007610ffd87816 */ /* 0x000fe400000000d8 */
[----:B------:R-:W-:Y:S02]  /*44a0*/  LEA.HI.X.SX32 R201, R152, R67, 0x1, P6 ;  /* 0x0000004398c97211 */ /* 0x000fe400030f0eff */
[----:B------:R-:W-:Y:S02]  /*44b0*/  LEA.HI R175, R0, 0x5e, RZ, 0x1a ;  /* 0x0000005e00af7811 */ /* 0x000fe400078fd0ff */
[----:B------:R-:W-:Y:S01]  /*44c0*/  ISETP.GE.AND P0, PT, R110, UR59, PT ;  /* 0x0000003b6e007c0c */ /* 0x000fe2000bf06270 */
[----:B------:R1:W5:Y:S01]  /*44d0*/  @!P2 LDG.E.U8 R216, desc[UR40][R200.64] ;  /* 0x00000028c8d8a981 */ /* 0x000362000c1e1100 */
[----:B0-----:R-:W-:Y:S02]  /*44e0*/  IADD3 R134, P3, R151, R55, RZ ;  /* 0x0000003797867210 */ /* 0x001fe40007f7e0ff */
[----:B------:R-:W-:-:S02]  /*44f0*/  PRMT R227, RZ, 0x7610, R227 ;  /* 0x00007610ffe37816 */ /* 0x000fc400000000e3 */
[----:B------:R-:W-:Y:S02]  /*4500*/  LEA.HI.X.SX32 R135, R151, R67, 0x1, P3 ;  /* 0x0000004397877211 */ /* 0x000fe400018f0eff */
[----:B------:R-:W-:Y:S02]  /*4510*/  ISETP.GE.AND P4, PT, R175, UR59, PT ;  /* 0x0000003baf007c0c */ /* 0x000fe4000bf86270 */
[C---:B-1----:R-:W-:Y:S01]  /*4520*/  IADD3 R200, P3, R150.reuse, R55, RZ ;  /* 0x0000003796c87210 */ /* 0x042fe20007f7e0ff */
[----:B------:R0:W5:Y:S01]  /*4530*/  @!P1 LDG.E.U8 R227, desc[UR40][R134.64] ;  /* 0x0000002886e39981 */ /* 0x000162000c1e1100 */
[----:B------:R-:W-:Y:S02]  /*4540*/  PRMT R226, RZ, 0x7610, R226 ;  /* 0x00007610ffe27816 */ /* 0x000fe400000000e2 */
[----:B------:R-:W-:Y:S02]  /*4550*/  LEA.HI.X.SX32 R201, R150, R67, 0x1, P3 ;  /* 0x0000004396c97211 */ /* 0x000fe400018f0eff */
[----:B------:R-:W-:-:S03]  /*4560*/  PRMT R224, RZ, 0x7610, R224 ;  /* 0x00007610ffe07816 */ /* 0x000fc600000000e0 */
[----:B------:R1:W5:Y:S01]  /*4570*/  @!P0 LDG.E.U8 R226, desc[UR40][R200.64] ;  /* 0x00000028c8e28981 */ /* 0x000362000c1e1100 */
[----:B0-----:R-:W-:Y:S02]  /*4580*/  IADD3 R134, P2, R126, R55, RZ ;  /* 0x000000377e867210 */ /* 0x001fe40007f5e0ff */
[----:B------:R-:W-:Y:S02]  /*4590*/  ISETP.GE.AND P0, PT, R112, UR59, PT ;  /* 0x0000003b70007c0c */ /* 0x000fe4000bf06270 */
[----:B------:R-:W-:Y:S02]  /*45a0*/  LEA.HI.X.SX32 R135, R126, R67, 0x1, P2 ;  /* 0x000000437e877211 */ /* 0x000fe400010f0eff */
[----:B------:R-:W-:-:S03]  /*45b0*/  ISETP.GE.AND P1, PT, R111, UR59, PT ;  /* 0x0000003b6f007c0c */ /* 0x000fc6000bf26270 */
[----:B------:R0:W5:Y:S01]  /*45c0*/  @!P4 LDG.E.U8 R224, desc[UR40][R134.64] ;  /* 0x0000002886e0c981 */ /* 0x000162000c1e1100 */
[CC--:B-1----:R-:W-:Y:S02]  /*45d0*/  IADD3 R200, P2, R149.reuse, R55.reuse, RZ ;  /* 0x0000003795c87210 */ /* 0x0c2fe40007f5e0ff */
[----:B------:R-:W-:Y:S02]  /*45e0*/  PRMT R222, RZ, 0x7610, R222 ;  /* 0x00007610ffde7816 */ /* 0x000fe400000000de */
[----:B------:R-:W-:Y:S02]  /*45f0*/  PRMT R223, RZ, 0x7610, R223 ;  /* 0x00007610ffdf7816 */ /* 0x000fe400000000df */
[C---:B0-----:R-:W-:Y:S02]  /*4600*/  IADD3 R134, P3, R148.reuse, R55, RZ ;  /* 0x0000003794867210 */ /* 0x041fe40007f7e0ff */
[-C--:B------:R-:W-:Y:S02]  /*4610*/  LEA.HI.X.SX32 R201, R149, R67.reuse, 0x1, P2 ;  /* 0x0000004395c97211 */ /* 0x080fe400010f0eff */
[----:B------:R-:W-:-:S02]  /*4620*/  LEA.HI.X.SX32 R135, R148, R67, 0x1, P3 ;  /* 0x0000004394877211 */ /* 0x000fc400018f0eff */
[----:B------:R-:W-:Y:S01]  /*4630*/  ISETP.GE.AND P3, PT, R114, UR59, PT ;  /* 0x0000003b72007c0c */ /* 0x000fe2000bf66270 */
[----:B------:R0:W5:Y:S01]  /*4640*/  @!P1 LDG.E.U8 R223, desc[UR40][R200.64] ;  /* 0x00000028c8df9981 */ /* 0x000162000c1e1100 */
[----:B------:R-:W-:-:S03]  /*4650*/  ISETP.GE.AND P2, PT, R113, UR59, PT ;  /* 0x0000003b71007c0c */ /* 0x000fc6000bf46270 */
[----:B------:R1:W5:Y:S01]  /*4660*/  @!P0 LDG.E.U8 R222, desc[UR40][R134.64] ;  /* 0x0000002886de8981 */ /* 0x000362000c1e1100 */
[CC--:B------:R-:W-:Y:S02]  /*4670*/  IADD3 RZ, P0, R146.reuse, R55.reuse, RZ ;  /* 0x0000003792ff7210 */ /* 0x0c0fe40007f1e0ff */
[C---:B------:R-:W-:Y:S02]  /*4680*/  IADD3 RZ, P1, R147.reuse, R55, RZ ;  /* 0x0000003793ff7210 */ /* 0x040fe40007f3e0ff */
[----:B------:R-:W-:Y:S01]  /*4690*/  PRMT R220, RZ, 0x7610, R220 ;  /* 0x00007610ffdc7816 */ /* 0x000fe200000000dc */
[C---:B0-----:R-:W-:Y:S01]  /*46a0*/  IMAD.IADD R200, R147.reuse, 0x1, R55 ;  /* 0x0000000193c87824 */ /* 0x041fe200078e0237 */
[----:B------:R-:W-:Y:S01]  /*46b0*/  PRMT R221, RZ, 0x7610, R221 ;  /* 0x00007610ffdd7816 */ /* 0x000fe200000000dd */
[C---:B-1----:R-:W-:Y:S01]  /*46c0*/  IMAD.IADD R134, R146.reuse, 0x1, R55 ;  /* 0x0000000192867824 */ /* 0x042fe200078e0237 */
[-C--:B------:R-:W-:Y:S02]  /*46d0*/  LEA.HI.X.SX32 R135, R146, R67.reuse, 0x1, P0 ;  /* 0x0000004392877211 */ /* 0x080fe400000f0eff */
[----:B------:R-:W-:-:S02]  /*46e0*/  LEA.HI.X.SX32 R201, R147, R67, 0x1, P1 ;  /* 0x0000004393c97211 */ /* 0x000fc400008f0eff */
[----:B------:R-:W-:Y:S01]  /*46f0*/  ISETP.GE.AND P4, PT, R115, UR59, PT ;  /* 0x0000003b73007c0c */ /* 0x000fe2000bf86270 */
[----:B------:R-:W5:Y:S01]  /*4700*/  @!P3 LDG.E.U8 R220, desc[UR40][R134.64] ;  /* 0x0000002886dcb981 */ /* 0x000f62000c1e1100 */
[----:B------:R-:W-:Y:S02]  /*4710*/  ISETP.GE.AND P3, PT, R116, UR59, PT ;  /* 0x0000003b74007c0c */ /* 0x000fe4000bf66270 */
[----:B------:R-:W-:Y:S01]  /*4720*/  LEA.HI R175, R0, 0x6e, RZ, 0x1a ;  /* 0x0000006e00af7811 */ /* 0x000fe200078fd0ff */
[----:B------:R0:W5:Y:S01]  /*4730*/  @!P2 LDG.E.U8 R221, desc[UR40][R200.64] ;  /* 0x00000028c8dda981 */ /* 0x000162000c1e1100 */
[-C--:B------:R-:W-:Y:S02]  /*4740*/  IADD3 RZ, P2, R145, R55.reuse, RZ ;  /* 0x0000003791ff7210 */ /* 0x080fe40007f5e0ff */
[----:B------:R-:W-:Y:S02]  /*4750*/  IADD3 RZ, P1, R144, R55, RZ ;  /* 0x0000003790ff7210 */ /* 0x000fe40007f3e0ff */
[----:B------:R-:W-:-:S02]  /*4760*/  ISETP.GE.AND P0, PT, R117, UR59, PT ;  /* 0x0000003b75007c0c */ /* 0x000fc4000bf06270 */
[----:B------:R-:W-:Y:S02]  /*4770*/  PRMT R207, RZ, 0x7610, R207 ;  /* 0x00007610ffcf7816 */ /* 0x000fe400000000cf */
[----:B------:R-:W-:Y:S01]  /*4780*/  ISETP.GE.AND P5, PT, R175, UR59, PT ;  /* 0x0000003baf007c0c */ /* 0x000fe2000bfa6270 */
[C-C-:B0-----:R-:W-:Y:S01]  /*4790*/  IMAD.IADD R200, R145.reuse, 0x1, R55.reuse ;  /* 0x0000000191c87824 */ /* 0x141fe200078e0237 */
[-C--:B------:R-:W-:Y:S01]  /*47a0*/  LEA.HI.X.SX32 R201, R145, R67.reuse, 0x1, P2 ;  /* 0x0000004391c97211 */ /* 0x080fe200010f0eff */
[C---:B------:R-:W-:Y:S01]  /*47b0*/  IMAD.IADD R134, R144.reuse, 0x1, R55 ;  /* 0x0000000190867824 */ /* 0x040fe200078e0237 */
[----:B------:R-:W-:Y:S02]  /*47c0*/  PRMT R218, RZ, 0x7610, R218 ;  /* 0x00007610ffda7816 */ /* 0x000fe400000000da */
[----:B------:R-:W-:Y:S01]  /*47d0*/  LEA.HI.X.SX32 R135, R144, R67, 0x1, P1 ;  /* 0x0000004390877211 */ /* 0x000fe200008f0eff */
[----:B------:R0:W5:Y:S01]  /*47e0*/  @!P4 LDG.E.U8 R207, desc[UR40][R200.64] ;  /* 0x00000028c8cfc981 */ /* 0x000162000c1e1100 */
[----:B------:R-:W-:-:S02]  /*47f0*/  IADD3 RZ, P2, R143, R55, RZ ;  /* 0x000000378fff7210 */ /* 0x000fc40007f5e0ff */
[----:B------:R-:W-:Y:S01]  /*4800*/  IADD3 RZ, P1, R125, R55, RZ ;  /* 0x000000377dff7210 */ /* 0x000fe20007f3e0ff */
[----:B------:R1:W5:Y:S01]  /*4810*/  @!P3 LDG.E.U8 R218, desc[UR40][R134.64] ;  /* 0x0000002886dab981 */ /* 0x000362000c1e1100 */
[----:B------:R-:W-:Y:S02]  /*4820*/  PRMT R217, RZ, 0x7610, R217 ;  /* 0x00007610ffd97816 */ /* 0x000fe400000000d9 */
[----:B------:R-:W-:Y:S02]  /*4830*/  ISETP.GE.AND P4, PT, R119, UR59, PT ;  /* 0x0000003b77007c0c */ /* 0x000fe4000bf86270 */
[----:B------:R-:W-:Y:S01]  /*4840*/  PRMT R215, RZ, 0x7610, R215 ;  /* 0x00007610ffd77816 */ /* 0x000fe200000000d7 */
[C-C-:B0-----:R-:W-:Y:S01]  /*4850*/  IMAD.IADD R200, R143.reuse, 0x1, R55.reuse ;  /* 0x000000018fc87824 */ /* 0x141fe200078e0237 */
[-C--:B------:R-:W-:Y:S01]  /*4860*/  LEA.HI.X.SX32 R201, R143, R67.reuse, 0x1, P2 ;  /* 0x000000438fc97211 */ /* 0x080fe200010f0eff */
[C---:B-1----:R-:W-:Y:S01]  /*4870*/  IMAD.IADD R134, R125.reuse, 0x1, R55 ;  /* 0x000000017d867824 */ /* 0x042fe200078e0237 */
[----:B------:R-:W-:-:S03]  /*4880*/  LEA.HI.X.SX32 R135, R125, R67, 0x1, P1 ;  /* 0x000000437d877211 */ /* 0x000fc600008f0eff */
[----:B------:R-:W5:Y:S01]  /*4890*/  @!P0 LDG.E.U8 R217, desc[UR40][R200.64] ;  /* 0x00000028c8d98981 */ /* 0x000f62000c1e1100 */
[CC--:B------:R-:W-:Y:S02]  /*48a0*/  IADD3 RZ, P1, R141.reuse, R55.reuse, RZ ;  /* 0x000000378dff7210 */ /* 0x0c0fe40007f3e0ff */
[----:B------:R-:W-:Y:S01]  /*48b0*/  ISETP.GE.AND P0, PT, R120, UR59, PT ;  /* 0x0000003b78007c0c */ /* 0x000fe2000bf06270 */
[----:B------:R0:W5:Y:S01]  /*48c0*/  @!P5 LDG.E.U8 R215, desc[UR40][R134.64] ;  /* 0x0000002886d7d981 */ /* 0x000162000c1e1100 */
[----:B------:R-:W-:Y:S02]  /*48d0*/  PRMT R213, RZ, 0x7610, R213 ;  /* 0x00007610ffd57816 */ /* 0x000fe400000000d5 */
[----:B------:R-:W-:Y:S02]  /*48e0*/  IADD3 RZ, P2, R142, R55, RZ ;  /* 0x000000378eff7210 */ /* 0x000fe40007f5e0ff */
[----:B------:R-:W-:Y:S01]  /*48f0*/  PRMT R212, RZ, 0x7610, R212 ;  /* 0x00007610ffd47816 */ /* 0x000fe200000000d4 */
[C---:B0-----:R-:W-:Y:S01]  /*4900*/  IMAD.IADD R134, R141.reuse, 0x1, R55 ;  /* 0x000000018d867824 */ /* 0x041fe200078e0237 */
[----:B------:R-:W-:-:S02]  /*4910*/  LEA.HI.X.SX32 R135, R141, R67, 0x1, P1 ;  /* 0x000000438d877211 */ /* 0x000fc400008f0eff */
[----:B------:R-:W-:Y:S02]  /*4920*/  IADD3 RZ, P1, R140, R55, RZ ;  /* 0x000000378cff7210 */ /* 0x000fe40007f3e0ff */
[-C--:B------:R-:W-:Y:S01]  /*4930*/  LEA.HI.X.SX32 R201, R142, R67.reuse, 0x1, P2 ;  /* 0x000000438ec97211 */ /* 0x080fe200010f0eff */
[----:B------:R0:W5:Y:S01]  /*4940*/  @!P4 LDG.E.U8 R213, desc[UR40][R134.64] ;  /* 0x0000002886d5c981 */ /* 0x000162000c1e1100 */
[----:B------:R-:W-:Y:S02]  /*4950*/  ISETP.GE.AND P2, PT, R121, UR59, PT ;  /* 0x0000003b79007c0c */ /* 0x000fe4000bf46270 */
[----:B------:R-:W-:Y:S01]  /*4960*/  PRMT R211, RZ, 0x7610, R211 ;  /* 0x00007610ffd37816 */ /* 0x000fe200000000d3 */
[C---:B0-----:R-:W-:Y:S01]  /*4970*/  IMAD.IADD R134, R140.reuse, 0x1, R55 ;  /* 0x000000018c867824 */ /* 0x041fe200078e0237 */
[----:B------:R-:W-:Y:S02]  /*4980*/  LEA.HI.X.SX32 R135, R140, R67, 0x1, P1 ;  /* 0x000000438c877211 */ /* 0x000fe400008f0eff */
[----:B------:R-:W-:-:S03]  /*4990*/  IADD3 RZ, P1, R139, R55, RZ ;  /* 0x000000378bff7210 */ /* 0x000fc60007f3e0ff */
[----:B------:R0:W5:Y:S01]  /*49a0*/  @!P0 LDG.E.U8 R212, desc[UR40][R134.64] ;  /* 0x0000002886d48981 */ /* 0x000162000c1e1100 */
[----:B------:R-:W-:Y:S02]  /*49b0*/  LOP3.LUT R175, R4, 0x7a, RZ, 0xfc, !PT ;  /* 0x0000007a04af7812 */ /* 0x000fe400078efcff */
[----:B------:R-:W-:Y:S02]  /*49c0*/  IADD3 RZ, P0, R138, R55, RZ ;  /* 0x000000378aff7210 */ /* 0x000fe40007f1e0ff */
[C---:B0-----:R-:W-:Y:S01]  /*49d0*/  LEA.HI.X.SX32 R135, R139.reuse, R67, 0x1, P1 ;  /* 0x000000438b877211 */ /* 0x041fe200008f0eff */
[----:B------:R-:W-:Y:S01]  /*49e0*/  IMAD.IADD R134, R139, 0x1, R55 ;  /* 0x000000018b867824 */ /* 0x000fe200078e0237 */
[----:B------:R-:W-:Y:S02]  /*49f0*/  ISETP.GE.AND P1, PT, R122, UR59, PT ;  /* 0x0000003b7a007c0c */ /* 0x000fe4000bf26270 */
[----:B------:R-:W-:Y:S02]  /*4a00*/  PRMT R210, RZ, 0x7610, R210 ;  /* 0x00007610ffd27816 */ /* 0x000fe400000000d2 */
[----:B------:R0:W5:Y:S01]  /*4a10*/  @!P2 LDG.E.U8 R211, desc[UR40][R134.64] ;  /* 0x0000002886d3a981 */ /* 0x000162000c1e1100 */
[----:B------:R-:W-:-:S02]  /*4a20*/  ISETP.GE.AND P2, PT, R175, UR59, PT ;  /* 0x0000003baf007c0c */ /* 0x000fc4000bf46270 */
[----:B------:R-:W-:Y:S02]  /*4a30*/  LOP3.LUT R175, R4, 0x7c, RZ, 0xfc, !PT ;  /* 0x0000007c04af7812 */ /* 0x000fe400078efcff */
[----:B------:R-:W-:Y:S01]  /*4a40*/  PRMT R209, RZ, 0x7610, R209 ;  /* 0x00007610ffd17816 */ /* 0x000fe200000000d1 */
[C---:B0-----:R-:W-:Y:S01]  /*4a50*/  IMAD.IADD R134, R138.reuse, 0x1, R55 ;  /* 0x000000018a867824 */ /* 0x041fe200078e0237 */
[----:B------:R-:W-:Y:S02]  /*4a60*/  LEA.HI.X.SX32 R135, R138, R67, 0x1, P0 ;  /* 0x000000438a877211 */ /* 0x000fe400000f0eff */
[----:B------:R-:W-:-:S03]  /*4a70*/  IADD3 RZ, P0, R133, R55, RZ ;  /* 0x0000003785ff7210 */ /* 0x000fc60007f1e0ff */
[----:B------:R0:W5:Y:S01]  /*4a80*/  @!P1 LDG.E.U8 R210, desc[UR40][R134.64] ;  /* 0x0000002886d29981 */ /* 0x000162000c1e1100 */
[----:B------:R-:W-:Y:S02]  /*4a90*/  ISETP.GE.AND P1, PT, R175, UR59, PT ;  /* 0x0000003baf007c0c */ /* 0x000fe4000bf26270 */
[----:B------:R-:W-:Y:S01]  /*4aa0*/  LEA.HI R175, R0, 0x7e, RZ, 0x1a ;  /* 0x0000007e00af7811 */ /* 0x000fe200078fd0ff */
[C---:B0-----:R-:W-:Y:S01]  /*4ab0*/  IMAD.IADD R134, R133.reuse, 0x1, R55 ;  /* 0x0000000185867824 */ /* 0x041fe200078e0237 */
[----:B------:R-:W-:Y:S02]  /*4ac0*/  LEA.HI.X.SX32 R135, R133, R67, 0x1, P0 ;  /* 0x0000004385877211 */ /* 0x000fe400000f0eff */
[----:B------:R-:W-:Y:S02]  /*4ad0*/  IADD3 RZ, P0, R132, R55, RZ ;  /* 0x0000003784ff7210 */ /* 0x000fe40007f1e0ff */
[----:B------:R-:W-:Y:S01]  /*4ae0*/  ISETP.GE.AND P3, PT, R118, UR59, PT ;  /* 0x0000003b76007c0c */ /* 0x000fe2000bf66270 */
[----:B------:R0:W5:Y:S01]  /*4af0*/  @!P2 LDG.E.U8 R209, desc[UR40][R134.64] ;  /* 0x0000002886d1a981 */ /* 0x000162000c1e1100 */
[----:B------:R-:W-:-:S02]  /*4b00*/  ISETP.GE.AND P2, PT, R175, UR59, PT ;  /* 0x0000003baf007c0c */ /* 0x000fc4000bf46270 */
[----:B------:R-:W-:Y:S01]  /*4b10*/  PRMT R208, RZ, 0x7610, R208 ;  /* 0x00007610ffd07816 */ /* 0x000fe200000000d0 */
[--C-:B------:R-:W-:Y:S01]  /*4b20*/  IMAD.IADD R200, R142, 0x1, R55.reuse ;  /* 0x000000018ec87824 */ /* 0x100fe200078e0237 */
[----:B------:R-:W-:Y:S01]  /*4b30*/  PRMT R214, RZ, 0x7610, R214 ;  /* 0x00007610ffd67816 */ /* 0x000fe200000000d6 */
[C---:B0-----:R-:W-:Y:S01]  /*4b40*/  IMAD.IADD R134, R132.reuse, 0x1, R55 ;  /* 0x0000000184867824 */ /* 0x041fe200078e0237 */
[----:B------:R-:W-:-:S05]  /*4b50*/  LEA.HI.X.SX32 R135, R132, R67, 0x1, P0 ;  /* 0x0000004384877211 */ /* 0x000fca00000f0eff */
[----:B------:R-:W5:Y:S01]  /*4b60*/  @!P3 LDG.E.U8 R214, desc[UR40][R200.64] ;  /* 0x00000028c8d6b981 */ /* 0x000f62000c1e1100 */
[C---:B------:R-:W-:Y:S02]  /*4b70*/  IADD3 RZ, P0, R124.reuse, R55, RZ ;  /* 0x000000377cff7210 */ /* 0x040fe40007f1e0ff */
[----:B------:R-:W-:Y:S01]  /*4b80*/  PRMT R206, RZ, 0x7610, R206 ;  /* 0x00007610ffce7816 */ /* 0x000fe200000000ce */
[----:B------:R0:W5:Y:S02]  /*4b90*/  @!P1 LDG.E.U8 R208, desc[UR40][R134.64] ;  /* 0x0000002886d09981 */ /* 0x000164000c1e1100 */
[C---:B0-----:R-:W-:Y:S01]  /*4ba0*/  IMAD.IADD R134, R124.reuse, 0x1, R55 ;  /* 0x000000017c867824 */ /* 0x041fe200078e0237 */
[----:B------:R-:W-:-:S05]  /*4bb0*/  LEA.HI.X.SX32 R135, R124, R67, 0x1, P0 ;  /* 0x000000437c877211 */ /* 0x000fca00000f0eff */
[----:B------:R0:W5:Y:S01]  /*4bc0*/  @!P2 LDG.E.U8 R206, desc[UR40][R134.64] ;  /* 0x0000002886cea981 */ /* 0x000162000c1e1100 */
[----:B------:R-:W-:Y:S02]  /*4bd0*/  ISETP.GE.AND P0, PT, R3, UR59, PT ;  /* 0x0000003b03007c0c */ /* 0x000fe4000bf06270 */
[----:B------:R-:W-:Y:S02]  /*4be0*/  SHF.R.S32.HI R175, RZ, 0x1f, R123 ;  /* 0x0000001fffaf7819 */ /* 0x000fe4000001147b */
[----:B------:R-:W-:Y:S02]  /*4bf0*/  PRMT R176, RZ, 0x7610, R176 ;  /* 0x00007610ffb07816 */ /* 0x000fe400000000b0 */
[----:B0-----:R-:W-:-:S04]  /*4c00*/  IADD3 R134, P1, R123, UR45, RZ ;  /* 0x0000002d7b867c10 */ /* 0x001fc8000ff3e0ff */
[----:B------:R-:W-:Y:S01]  /*4c10*/  IADD3.X R135, R175, UR9, RZ, P1, !PT ;  /* 0x00000009af877c10 */ /* 0x000fe20008ffe4ff */
[----:B------:R-:W-:Y:S01]  /*4c20*/  BAR.SYNC.DEFER_BLOCKING 0x0 ;  /* 0x0000000000007b1d */ /* 0x000fe20000010000 */
[----:B------:R-:W-:Y:S02]  /*4c30*/  PRMT R186, RZ, 0x7610, R186 ;  /* 0x00007610ffba7816 */ /* 0x000fe400000000ba */
[----:B------:R-:W-:-:S03]  /*4c40*/  PRMT R184, RZ, 0x7610, R184 ;  /* 0x00007610ffb87816 */ /* 0x000fc600000000b8 */
[----:B------:R0:W5:Y:S02]  /*4c50*/  @!P0 LDG.E.U8 R176, desc[UR40][R134.64] ;  /* 0x0000002886b08981 */ /* 0x000164000c1e1100 */
[----:B0-----:R-:W-:-:S04]  /*4c60*/  IADD3 R134, P1, R123, UR44, RZ ;  /* 0x0000002c7b867c10 */ /* 0x001fc8000ff3e0ff */
[----:B------:R-:W-:-:S05]  /*4c70*/  IADD3.X R135, R175, UR8, RZ, P1, !PT ;  /* 0x00000008af877c10 */ /* 0x000fca0008ffe4ff */
[----:B------:R0:W5:Y:S02]  /*4c80*/  @!P0 LDG.E.U8 R186, desc[UR40][R134.64] ;  /* 0x0000002886ba8981 */ /* 0x000164000c1e1100 */
[----:B0-----:R-:W-:-:S04]  /*4c90*/  IADD3 R134, P1, R123, UR43, RZ ;  /* 0x0000002b7b867c10 */ /* 0x001fc8000ff3e0ff */
[----:B------:R-:W-:-:S05]  /*4ca0*/  IADD3.X R135, R175, UR7, RZ, P1, !PT ;  /* 0x00000007af877c10 */ /* 0x000fca0008ffe4ff */
[----:B------:R0:W5:Y:S01]  /*4cb0*/  @!P0 LDG.E.U8 R184, desc[UR40][R134.64] ;  /* 0x0000002886b88981 */ /* 0x000162000c1e1100 */
[----:B------:R-:W-:Y:S02]  /*4cc0*/  PRMT R194, RZ, 0x7610, R194 ;  /* 0x00007610ffc27816 */ /* 0x000fe400000000c2 */
        /* <DEDUP_REMOVED lines=8> */
[----:B0-----:R-:W-:-:S05]  /*4d50*/  IADD3 R134, P1, R123, R52, RZ ;  /* 0x000000347b867210 */ /* 0x001fca0007f3e0ff */
[----:B------:R-:W-:-:S05]  /*4d60*/  IMAD.X R135, R175, 0x1, R63, P1 ;  /* 0x00000001af877824 */ /* 0x000fca00008e063f */
[----:B------:R0:W5:Y:S01]  /*4d70*/  @!P0 LDG.E.U8 R202, desc[UR40][R134.64] ;  /* 0x0000002886ca8981 */ /* 0x000162000c1e1100 */
[----:B------:R-:W-:Y:S02]  /*4d80*/  PRMT R200, RZ, 0x7610, R200 ;  /* 0x00007610ffc87816 */ /* 0x000fe400000000c8 */
[----:B0-----:R-:W-:-:S05]  /*4d90*/  IADD3 R134, P1, R123, R53, RZ ;  /* 0x000000357b867210 */ /* 0x001fca0007f3e0ff */
[----:B------:R-:W-:Y:S02]  /*4da0*/  IMAD.X R135, R175, 0x1, R66, P1 ;  /* 0x00000001af877824 */ /* 0x000fe400008e0642 */
[----:B------:R-:W-:-:S03]  /*4db0*/  IMAD.SHL.U32 R180, R0, 0x10, RZ ;  /* 0x0000001000b47824 */ /* 0x000fc600078e00ff */
[----:B------:R0:W5:Y:S01]  /*4dc0*/  @!P0 LDG.E.U8 R200, desc[UR40][R134.64] ;  /* 0x0000002886c88981 */ /* 0x000162000c1e1100 */
[----:B------:R-:W-:Y:S02]  /*4dd0*/  PRMT R197, RZ, 0x7610, R197 ;  /* 0x00007610ffc57816 */ /* 0x000fe400000000c5 */
[----:B------:R-:W-:Y:S02]  /*4de0*/  LOP3.LUT R201, R180, 0x70, RZ, 0xc0, !PT ;  /* 0x00000070b4c97812 */ /* 0x000fe400078ec0ff */
[----:B0-----:R-:W-:Y:S01]  /*4df0*/  IADD3 R134, P1, R123, UR57, RZ ;  /* 0x000000397b867c10 */ /* 0x001fe2000ff3e0ff */
[----:B------:R-:W-:-:S03]  /*4e00*/  IMAD.SHL.U32 R180, R0, 0x80, RZ ;  /* 0x0000008000b47824 */ /* 0x000fc600078e00ff */
[----:B------:R-:W-:Y:S02]  /*4e10*/  IADD3.X R135, R175, UR37, RZ, P1, !PT ;  /* 0x00000025af877c10 */ /* 0x000fe40008ffe4ff */
[----:B------:R-:W-:-:S03]  /*4e20*/  LOP3.LUT R251, R201, 0x1f80, R180, 0xf8, !PT ;  /* 0x00001f80c9fb7812 */ /* 0x000fc600078ef8b4 */
[----:B------:R0:W5:Y:S01]  /*4e30*/  @!P0 LDG.E.U8 R197, desc[UR40][R134.64] ;  /* 0x0000002886c58981 */ /* 0x000162000c1e1100 */
[----:B------:R-:W-:Y:S02]  /*4e40*/  PRMT R201, RZ, 0x7610, R201 ;  /* 0x00007610ffc97816 */ /* 0x000fe400000000c9 */
[----:B------:R-:W-:Y:S02]  /*4e50*/  LOP3.LUT R180, R251, R4, RZ, 0xfc, !PT ;  /* 0x00000004fbb47212 */ /* 0x000fe400078efcff */
[----:B0-----:R-:W-:-:S04]  /*4e60*/  IADD3 R134, P1, R123, UR56, RZ ;  /* 0x000000387b867c10 */ /* 0x001fc8000ff3e0ff */
[----:B------:R-:W-:Y:S01]  /*4e70*/  IADD3.X R135, R175, UR36, RZ, P1, !PT ;  /* 0x00000024af877c10 */ /* 0x000fe20008ffe4ff */
[----:B--2---:R0:W-:Y:S04]  /*4e80*/  STS.U8 [R180+UR60], R205 ;  /* 0x000000cdb4007988 */ /* 0x0041e8000800003c */
[----:B------:R1:W2:Y:S01]  /*4e90*/  @!P0 LDG.E.U8 R201, desc[UR40][R134.64] ;  /* 0x0000002886c98981 */ /* 0x0002a2000c1e1100 */
[----:B0-----:R-:W-:Y:S02]  /*4ea0*/  PRMT R205, RZ, 0x7610, R205 ;  /* 0x00007610ffcd7816 */ /* 0x001fe400000000cd */
[----:B-1----:R-:W-:-:S04]  /*4eb0*/  IADD3 R134, P1, R123, UR55, RZ ;  /* 0x000000377b867c10 */ /* 0x002fc8000ff3e0ff */
[----:B------:R-:W-:Y:S01]  /*4ec0*/  IADD3.X R135, R175, UR35, RZ, P1, !PT ;  /* 0x00000023af877c10 */ /* 0x000fe20008ffe4ff */
[----:B---3--:R0:W-:Y:S04]  /*4ed0*/  STS.U8 [R180+UR60+0x2], R178 ;  /* 0x000002b2b4007988 */ /* 0x0081e8000800003c */
[----:B------:R1:W3:Y:S01]  /*4ee0*/  @!P0 LDG.E.U8 R205, desc[UR40][R134.64] ;  /* 0x0000002886cd8981 */ /* 0x0002e2000c1e1100 */
[----:B0-----:R-:W-:Y:S02]  /*4ef0*/  PRMT R178, RZ, 0x7610, R178 ;  /* 0x00007610ffb27816 */ /* 0x001fe400000000b2 */
[----:B-1----:R-:W-:-:S04]  /*4f00*/  IADD3 R134, P1, R123, UR54, RZ ;  /* 0x000000367b867c10 */ /* 0x002fc8000ff3e0ff */
[----:B------:R-:W-:Y:S01]  /*4f10*/  IADD3.X R135, R175, UR34, RZ, P1, !PT ;  /* 0x00000022af877c10 */ /* 0x000fe20008ffe4ff */
[----:B----4-:R0:W-:Y:S04]  /*4f20*/  STS.U8 [R180+UR60+0x4], R183 ;  /* 0x000004b7b4007988 */ /* 0x0101e8000800003c */
[----:B------:R1:W4:Y:S01]  /*4f30*/  @!P0 LDG.E.U8 R178, desc[UR40][R134.64] ;  /* 0x0000002886b28981 */ /* 0x000322000c1e1100 */
[----:B0-----:R-:W-:Y:S02]  /*4f40*/  PRMT R183, RZ, 0x7610, R183 ;  /* 0x00007610ffb77816 */ /* 0x001fe400000000b7 */
[----:B-1----:R-:W-:-:S04]  /*4f50*/  IADD3 R134, P1, R123, UR53, RZ ;  /* 0x000000357b867c10 */ /* 0x002fc8000ff3e0ff */
[----:B------:R-:W-:Y:S01]  /*4f60*/  IADD3.X R135, R175, UR33, RZ, P1, !PT ;  /* 0x00000021af877c10 */ /* 0x000fe20008ffe4ff */
[----:B-----5:R0:W-:Y:S04]  /*4f70*/  STS.U8 [R180+UR60+0x6], R181 ;  /* 0x000006b5b4007988 */ /* 0x0201e8000800003c */
[----:B------:R1:W5:Y:S01]  /*4f80*/  @!P0 LDG.E.U8 R183, desc[UR40][R134.64] ;  /* 0x0000002886b78981 */ /* 0x000362000c1e1100 */
[----:B0-----:R-:W-:Y:S02]  /*4f90*/  PRMT R181, RZ, 0x7610, R181 ;  /* 0x00007610ffb57816 */ /* 0x001fe400000000b5 */
[----:B-1----:R-:W-:-:S04]  /*4fa0*/  IADD3 R134, P1, R123, UR52, RZ ;  /* 0x000000347b867c10 */ /* 0x002fc8000ff3e0ff */
[----:B------:R-:W-:Y:S01]  /*4fb0*/  IADD3.X R135, R175, UR32, RZ, P1, !PT ;  /* 0x00000020af877c10 */ /* 0x000fe20008ffe4ff */
[----:B------:R0:W-:Y:S04]  /*4fc0*/  STS.U8 [R180+UR60+0x8], R190 ;  /* 0x000008beb4007988 */ /* 0x0001e8000800003c */
[----:B------:R1:W4:Y:S01]  /*4fd0*/  @!P0 LDG.E.U8 R181, desc[UR40][R134.64] ;  /* 0x0000002886b58981 */ /* 0x000322000c1e1100 */
[----:B0-----:R-:W-:Y:S02]  /*4fe0*/  PRMT R190, RZ, 0x7610, R190 ;  /* 0x00007610ffbe7816 */ /* 0x001fe400000000be */
[----:B-1----:R-:W-:-:S04]  /*4ff0*/  IADD3 R134, P1, R123, UR51, RZ ;  /* 0x000000337b867c10 */ /* 0x002fc8000ff3e0ff */
[----:B------:R-:W-:Y:S01]  /*5000*/  IADD3.X R135, R175, UR15, RZ, P1, !PT ;  /* 0x0000000faf877c10 */ /* 0x000fe20008ffe4ff */
[----:B------:R0:W-:Y:S04]  /*5010*/  STS.U8 [R180+UR60+0xa], R188 ;  /* 0x00000abcb4007988 */ /* 0x0001e8000800003c */
[----:B------:R1:W5:Y:S01]  /*5020*/  @!P0 LDG.E.U8 R190, desc[UR40][R134.64] ;  /* 0x0000002886be8981 */ /* 0x000362000c1e1100 */
[----:B0-----:R-:W-:Y:S02]  /*5030*/  PRMT R188, RZ, 0x7610, R188 ;  /* 0x00007610ffbc7816 */ /* 0x001fe400000000bc */
[----:B-1----:R-:W-:-:S04]  /*5040*/  IADD3 R134, P1, R123, UR50, RZ ;  /* 0x000000327b867c10 */ /* 0x002fc8000ff3e0ff */
[----:B------:R-:W-:Y:S01]  /*5050*/  IADD3.X R135, R175, UR14, RZ, P1, !PT ;  /* 0x0000000eaf877c10 */ /* 0x000fe20008ffe4ff */
[----:B------:R0:W-:Y:S04]  /*5060*/  STS.U8 [R180+UR60+0xc], R198 ;  /* 0x00000cc6b4007988 */ /* 0x0001e8000800003c */
[----:B------:R1:W4:Y:S01]  /*5070*/  @!P0 LDG.E.U8 R188, desc[UR40][R134.64] ;  /* 0x0000002886bc8981 */ /* 0x000322000c1e1100 */
[----:B0-----:R-:W-:Y:S02]  /*5080*/  PRMT R198, RZ, 0x7610, R198 ;  /* 0x00007610ffc67816 */ /* 0x001fe400000000c6 */
[----:B-1----:R-:W-:Y:S01]  /*5090*/  IADD3 R134, P1, R123, UR49, RZ ;  /* 0x000000317b867c10 */ /* 0x002fe2000ff3e0ff */
[----:B------:R0:W-:Y:S03]  /*50a0*/  STS.U8 [R180+UR60+0xe], R177 ;  /* 0x00000eb1b4007988 */ /* 0x0001e6000800003c */
[----:B------:R-:W-:-:S05]  /*50b0*/  IADD3.X R135, R175, UR13, RZ, P1, !PT ;  /* 0x0000000daf877c10 */ /* 0x000fca0008ffe4ff */
[----:B------:R1:W5:Y:S01]  /*50c0*/  @!P0 LDG.E.U8 R198, desc[UR40][R134.64] ;  /* 0x0000002886c68981 */ /* 0x000362000c1e1100 */
[----:B0-----:R-:W-:-:S05]  /*50d0*/  LOP3.LUT R177, R180, 0x10, RZ, 0x3c, !PT ;  /* 0x00000010b4b17812 */ /* 0x001fca00078e3cff */
[----:B------:R0:W-:Y:S01]  /*50e0*/  STS.U8 [R177+UR60], R196 ;  /* 0x000000c4b1007988 */ /* 0x0001e2000800003c */
[----:B-1----:R-:W-:-:S04]  /*50f0*/  IADD3 R134, P1, R123, UR48, RZ ;  /* 0x000000307b867c10 */ /* 0x002fc8000ff3e0ff */
[----:B------:R-:W-:Y:S02]  /*5100*/  IADD3.X R135, R175, UR12, RZ, P1, !PT ;  /* 0x0000000caf877c10 */ /* 0x000fe40008ffe4ff */
[----:B0-----:R-:W-:Y:S01]  /*5110*/  PRMT R196, RZ, 0x7610, R196 ;  /* 0x00007610ffc47816 */ /* 0x001fe200000000c4 */
[----:B------:R0:W-:Y:S05]  /*5120*/  STS.U8 [R177+UR60+0x2], R204 ;  /* 0x000002ccb1007988 */ /* 0x0001ea000800003c */
[----:B------:R1:W2:Y:S01]  /*5130*/  @!P0 LDG.E.U8 R196, desc[UR40][R134.64] ;  /* 0x0000002886c48981 */ /* 0x0002a2000c1e1100 */
        /* <DEDUP_REMOVED lines=14> */
[----:B------:R1:W5:Y:S01]  /*5220*/  @!P0 LDG.E.U8 R193, desc[UR40][R134.64] ;  /* 0x0000002886c18981 */ /* 0x000362000c1e1100 */
[----:B0-----:R-:W-:Y:S02]  /*5230*/  PRMT R189, RZ, 0x7610, R189 ;  /* 0x00007610ffbd7816 */ /* 0x001fe400000000bd */
[----:B-1----:R-:W-:-:S05]  /*5240*/  IADD3 R134, P1, R123, R50, RZ ;  /* 0x000000327b867210 */ /* 0x002fca0007f3e0ff */
[----:B------:R-:W-:Y:S01]  /*5250*/  IMAD.X R135, R175, 0x1, R61, P1 ;  /* 0x00000001af877824 */ /* 0x000fe200008e063d */
        /* <DEDUP_REMOVED lines=14> */
[----:B------:R-:W-:-:S05]  /*5340*/  IMAD.X R135, R175, 0x1, R68, P1 ;  /* 0x00000001af877824 */ /* 0x000fca00008e0644 */
[----:B------:R0:W5:Y:S01]  /*5350*/  @!P0 LDG.E.U8 R177, desc[UR40][R134.64] ;  /* 0x0000002886b18981 */ /* 0x000162000c1e1100 */
[----:B------:R-:W-:Y:S02]  /*5360*/  PRMT R203, RZ, 0x7610, R203 ;  /* 0x00007610ffcb7816 */ /* 0x000fe400000000cb */
[----:B0-----:R-:W-:-:S05]  /*5370*/  IADD3 R134, P1, R123, R42, RZ ;  /* 0x0000002a7b867210 */ /* 0x001fca0007f3e0ff */
[----:B------:R-:W-:Y:S01]  /*5380*/  IMAD.X R135, R175, 0x1, R65, P1 ;  /* 0x00000001af877824 */ /* 0x000fe200008e0641 */
[----:B------:R-:W-:-:S04]  /*5390*/  LOP3.LUT R180, R180, 0x20, RZ, 0x3c, !PT ;  /* 0x00000020b4b47812 */ /* 0x000fc800078e3cff */
[----:B------:R0:W2:Y:S04]  /*53a0*/  @!P0 LDG.E.U8 R203, desc[UR40][R134.64] ;  /* 0x0000002886cb8981 */ /* 0x0000a8000c1e1100 */
[----:B------:R1:W-:Y:S01]  /*53b0*/  STS.U8 [R180+UR60], R199 ;  /* 0x000000c7b4007988 */ /* 0x0003e2000800003c */
[----:B0-----:R-:W-:Y:S02]  /*53c0*/  IADD3 R134, P1, R123, R49, RZ ;  /* 0x000000317b867210 */ /* 0x001fe40007f3e0ff */
[----:B-1----:R-:W-:-:S03]  /*53d0*/  PRMT R199, RZ, 0x7610, R199 ;  /* 0x00007610ffc77816 */ /* 0x002fc600000000c7 */
        /* <DEDUP_REMOVED lines=18> */
[----:B------:R-:W-:Y:S01]  /*5500*/  IMAD.SHL.U32 R250, R0, 0x10, RZ ;  /* 0x0000001000fa7824 */ /* 0x000fe200078e00ff */
[----:B0-----:R-:W-:Y:S02]  /*5510*/  PRMT R247, RZ, 0x7610, R247 ;  /* 0x00007610fff77816 */ /* 0x001fe400000000f7 */
[----:B-1----:R-:W-:Y:S02]  /*5520*/  IADD3 R134, P1, R123, R41, RZ ;  /* 0x000000297b867210 */ /* 0x002fe40007f3e0ff */
[----:B------:R-:W-:-:S03]  /*5530*/  LOP3.LUT R251, R250, 0x70, RZ, 0xc0, !PT ;  /* 0x00000070fafb7812 */ /* 0x000fc600078ec0ff */
[----:B------:R-:W-:Y:S02]  /*5540*/  IMAD.X R135, R175, 0x1, R56, P1 ;  /* 0x00000001af877824 */ /* 0x000fe400008e0638 */
[----:B------:R-:W-:-:S03]  /*5550*/  IMAD.SHL.U32 R250, R0, 0x80, RZ ;  /* 0x0000008000fa7824 */ /* 0x000fc600078e00ff */
[----:B------:R0:W5:Y:S02]  /*5560*/  @!P0 LDG.E.U8 R247, desc[UR40][R134.64] ;  /* 0x0000002886f78981 */ /* 0x000164000c1e1100 */
[--C-:B------:R-:W-:Y:S02]  /*5570*/  LOP3.LUT R251, R251, 0x1f80, R250.reuse, 0xf8, !PT ;  /* 0x00001f80fbfb7812 */ /* 0x100fe400078ef8fa */
[----:B------:R-:W-:Y:S02]  /*5580*/  PRMT R250, RZ, 0x7610, R250 ;  /* 0x00007610fffa7816 */ /* 0x000fe400000000fa */
[----:B0-----:R-:W-:-:S05]  /*5590*/  IADD3 R134, P1, R123, R40, RZ ;  /* 0x000000287b867210 */ /* 0x001fca0007f3e0ff */
[----:B------:R-:W-:-:S05]  /*55a0*/  IMAD.X R135, R175, 0x1, R54, P1 ;  /* 0x00000001af877824 */ /* 0x000fca00008e0636 */
[----:B------:R0:W5:Y:S02]  /*55b0*/  @!P0 LDG.E.U8 R250, desc[UR40][R134.64] ;  /* 0x0000002886fa8981 */ /* 0x000164000c1e1100 */
[----:B0-----:R-:W-:-:S05]  /*55c0*/  IADD3 R134, P1, R123, R69, RZ ;  /* 0x000000457b867210 */ /* 0x001fca0007f3e0ff */
[----:B------:R-:W-:Y:S01]  /*55d0*/  IMAD.X R135, R175, 0x1, R51, P1 ;  /* 0x00000001af877824 */ /* 0x000fe200008e0633 */
[----:B------:R-:W-:-:S06]  /*55e0*/  PRMT R175, RZ, 0x7610, R175 ;  /* 0x00007610ffaf7816 */ /* 0x000fcc00000000af */
[----:B------:R0:W5:Y:S01]  /*55f0*/  @!P0 LDG.E.U8 R175, desc[UR40][R134.64] ;  /* 0x0000002886af8981 */ /* 0x000162000c1e1100 */
[----:B------:R-:W-:-:S03]  /*5600*/  LOP3.LUT R251, R251, R4, RZ, 0xfc, !PT ;  /* 0x00000004fbfb7212 */ /* 0x000fc600078efcff */
[----:B------:R1:W-:Y:S04]  /*5610*/  STS.U8 [R180+UR60+0xa], R248 ;  /* 0x00000af8b4007988 */ /* 0x0003e8000800003c */
[----:B------:R-:W-:Y:S01]  /*5620*/  STS.U8 [R180+UR60+0xc], R249 ;  /* 0x00000cf9b4007988 */ /* 0x000fe2000800003c */
[----:B0-----:R-:W-:-:S03]  /*5630*/  LOP3.LUT R134, R251, 0x40, RZ, 0x3c, !PT ;  /* 0x00000040fb867812 */ /* 0x001fc600078e3cff */
[----:B------:R0:W-:Y:S01]  /*5640*/  STS.U8 [R180+UR60+0xe], R246 ;  /* 0x00000ef6b4007988 */ /* 0x0001e2000800003c */
[C---:B-1----:R-:W-:Y:S02]  /*5650*/  LOP3.LUT R248, R251.reuse, 0x30, RZ, 0x3c, !PT ;  /* 0x00000030fbf87812 */ /* 0x042fe400078e3cff */
[----:B------:R-:W-:-:S03]  /*5660*/  LOP3.LUT R135, R251, 0x50, RZ, 0x3c, !PT ;  /* 0x00000050fb877812 */ /* 0x000fc600078e3cff */
[----:B------:R-:W-:Y:S01]  /*5670*/  STS.U8 [R248+UR60], R240 ;  /* 0x000000f0f8007988 */ /* 0x000fe2000800003c */
[----:B0-----:R-:W-:-:S03]  /*5680*/  LOP3.LUT R180, R251, 0x60, RZ, 0x3c, !PT ;  /* 0x00000060fbb47812 */ /* 0x001fc600078e3cff */
[----:B------:R-:W-:Y:S01]  /*5690*/  STS.U8 [R248+UR60+0x2], R219 ;  /* 0x000002dbf8007988 */ /* 0x000fe2000800003c */
[----:B------:R-:W-:-:S03]  /*56a0*/  LOP3.LUT R251, R251, 0x70, RZ, 0x3c, !PT ;  /* 0x00000070fbfb7812 */ /* 0x000fc600078e3cff */
[----:B------:R-:W-:Y:S04]  /*56b0*/  STS.U8 [R248+UR60+0x4], R245 ;  /* 0x000004f5f8007988 */ /* 0x000fe8000800003c */
[----:B------:R-:W-:Y:S04]  /*56c0*/  STS.U8 [R248+UR60+0x6], R244 ;  /* 0x000006f4f8007988 */ /* 0x000fe8000800003c */
[----:B------:R-:W-:Y:S04]  /*56d0*/  STS.U8 [R248+UR60+0x8], R243 ;  /* 0x000008f3f8007988 */ /* 0x000fe8000800003c */
[----:B------:R-:W-:Y:S04]  /*56e0*/  STS.U8 [R248+UR60+0xa], R242 ;  /* 0x00000af2f8007988 */ /* 0x000fe8000800003c */
[----:B------:R-:W-:Y:S04]  /*56f0*/  STS.U8 [R248+UR60+0xc], R241 ;  /* 0x00000cf1f8007988 */ /* 0x000fe8000800003c */
[----:B------:R-:W-:Y:S04]  /*5700*/  STS.U8 [R248+UR60+0xe], R239 ;  /* 0x00000eeff8007988 */ /* 0x000fe8000800003c */
[----:B------:R-:W-:Y:S04]  /*5710*/  STS.U8 [R134+UR60], R233 ;  /* 0x000000e986007988 */ /* 0x000fe8000800003c */
[----:B------:R-:W-:Y:S04]  /*5720*/  STS.U8 [R134+UR60+0x2], R238 ;  /* 0x000002ee86007988 */ /* 0x000fe8000800003c */
[----:B------:R-:W-:Y:S04]  /*5730*/  STS.U8 [R134+UR60+0x4], R237 ;  /* 0x000004ed86007988 */ /* 0x000fe8000800003c */
[----:B------:R-:W-:Y:S04]  /*5740*/  STS.U8 [R134+UR60+0x6], R236 ;  /* 0x000006ec86007988 */ /* 0x000fe8000800003c */
[----:B------:R-:W-:Y:S04]  /*5750*/  STS.U8 [R134+UR60+0x8], R235 ;  /* 0x000008eb86007988 */ /* 0x000fe8000800003c */
[----:B------:R-:W-:Y:S04]  /*5760*/  STS.U8 [R134+UR60+0xa], R225 ;  /* 0x00000ae186007988 */ /* 0x000fe8000800003c */
[----:B------:R-:W-:Y:S04]  /*5770*/  STS.U8 [R134+UR60+0xc], R234 ;  /* 0x00000cea86007988 */ /* 0x000fe8000800003c */
[----:B------:R0:W-:Y:S04]  /*5780*/  STS.U8 [R134+UR60+0xe], R232 ;  /* 0x00000ee886007988 */ /* 0x0001e8000800003c */
[----:B------:R-:W-:Y:S04]  /*5790*/  STS.U8 [R135+UR60], R231 ;  /* 0x000000e787007988 */ /* 0x000fe8000800003c */
[----:B------:R-:W-:Y:S01]  /*57a0*/  STS.U8 [R135+UR60+0x2], R230 ;  /* 0x000002e687007988 */ /* 0x000fe2000800003c */
[----:B0-----:R-:W-:-:S03]  /*57b0*/  LOP3.LUT R134, R3, 0x10, RZ, 0x3c, !PT ;  /* 0x0000001003867812 */ /* 0x001fc600078e3cff */
        /* <DEDUP_REMOVED lines=23> */
[----:B------:R-:W-:Y:S04]  /*5930*/  STS.U8 [R251+UR60+0xe], R206 ;  /* 0x00000ecefb007988 */ /* 0x000fe8000800003c */
[----:B------:R0:W-:Y:S04]  /*5940*/  STS.U8 [R3+UR60+0x2000], R200 ;  /* 0x002000c803007988 */ /* 0x0001e8000800003c */
[----:B---3--:R-:W-:Y:S04]  /*5950*/  STS.U8 [R3+UR60+0x2800], R205 ;  /* 0x002800cd03007988 */ /* 0x008fe8000800003c */
[----:B----4-:R-:W-:Y:S01]  /*5960*/  STS.U8 [R3+UR60+0x2400], R204 ;  /* 0x002400cc03007988 */ /* 0x010fe2000800003c */
[----:B0-----:R-:W-:-:S03]  /*5970*/  LOP3.LUT R200, R3, 0x40, RZ, 0x3c, !PT ;  /* 0x0000004003c87812 */ /* 0x001fc600078e3cff */
[----:B--2---:R-:W-:Y:S04]  /*5980*/  STS.U8 [R3+UR60+0x2c00], R203 ;  /* 0x002c00cb03007988 */ /* 0x004fe8000800003c */
[----:B------:R-:W-:Y:S04]  /*5990*/  STS.U8 [R134+UR60+0x2080], R202 ;  /* 0x002080ca86007988 */ /* 0x000fe8000800003c */
[----:B------:R-:W-:Y:S04]  /*59a0*/  STS.U8 [R134+UR60+0x2480], R196 ;  /* 0x002480c486007988 */ /* 0x000fe8000800003c */
[----:B------:R-:W-:Y:S04]  /*59b0*/  STS.U8 [R134+UR60+0x2880], R201 ;  /* 0x002880c986007988 */ /* 0x000fe8000800003c */
[----:B-----5:R0:W-:Y:S04]  /*59c0*/  STS.U8 [R134+UR60+0x2c80], R199 ;  /* 0x002c80c786007988 */ /* 0x0201e8000800003c */
[----:B------:R-:W-:Y:S04]  /*59d0*/  STS.U8 [R135+UR60+0x2100], R192 ;  /* 0x002100c087007988 */ /* 0x000fe8000800003c */
[----:B------:R-:W-:Y:S01]  /*59e0*/  STS.U8 [R135+UR60+0x2500], R198 ;  /* 0x002500c687007988 */ /* 0x000fe2000800003c */
[----:B0-----:R-:W-:-:S03]  /*59f0*/  LOP3.LUT R134, R3, 0x50, RZ, 0x3c, !PT ;  /* 0x0000005003867812 */ /* 0x001fc600078e3cff */
[----:B------:R-:W-:Y:S04]  /*5a00*/  STS.U8 [R135+UR60+0x2900], R197 ;  /* 0x002900c587007988 */ /* 0x000fe8000800003c */
[----:B------:R0:W-:Y:S04]  /*5a10*/  STS.U8 [R135+UR60+0x2d00], R195 ;  /* 0x002d00c387007988 */ /* 0x0001e8000800003c */
[----:B------:R-:W-:Y:S04]  /*5a20*/  STS.U8 [R180+UR60+0x2180], R194 ;  /* 0x002180c2b4007988 */ /* 0x000fe8000800003c */
[----:B------:R-:W-:Y:S01]  /*5a30*/  STS.U8 [R180+UR60+0x2580], R188 ;  /* 0x002580bcb4007988 */ /* 0x000fe2000800003c */
[----:B0-----:R-:W-:-:S03]  /*5a40*/  LOP3.LUT R135, R3, 0x60, RZ, 0x3c, !PT ;  /* 0x0000006003877812 */ /* 0x001fc600078e3cff */
[----:B------:R-:W-:Y:S04]  /*5a50*/  STS.U8 [R180+UR60+0x2980], R193 ;  /* 0x002980c1b4007988 */ /* 0x000fe8000800003c */
[----:B------:R0:W-:Y:S04]  /*5a60*/  STS.U8 [R180+UR60+0x2d80], R191 ;  /* 0x002d80bfb4007988 */ /* 0x0001e8000800003c */
[----:B------:R1:W-:Y:S04]  /*5a70*/  STS.U8 [R200+UR60+0x2200], R184 ;  /* 0x002200b8c8007988 */ /* 0x0003e8000800003c */
[----:B------:R1:W-:Y:S01]  /*5a80*/  STS.U8 [R200+UR60+0x2600], R190 ;  /* 0x002600bec8007988 */ /* 0x0003e2000800003c */
[----:B0-----:R-:W-:-:S03]  /*5a90*/  LOP3.LUT R180, R3, 0x70, RZ, 0x3c, !PT ;  /* 0x0000007003b47812 */ /* 0x001fc600078e3cff */
[----:B------:R1:W-:Y:S04]  /*5aa0*/  STS.U8 [R200+UR60+0x2a00], R189 ;  /* 0x002a00bdc8007988 */ /* 0x0003e8000800003c */
        /* <DEDUP_REMOVED lines=12> */
[----:B------:R1:W-:Y:S01]  /*5b70*/  STS.U8 [R180+UR60+0x2f80], R175 ;  /* 0x002f80afb4007988 */ /* 0x0003e2000800003c */
[----:B------:R0:W-:Y:S06]  /*5b80*/  MEMBAR.ALL.CTA ;  /* 0x0000000000007992 */ /* 0x0001ec0000008000 */
[----:B0-----:R-:W0:Y:S02]  /*5b90*/  FENCE.VIEW.ASYNC.S ;  /* 0x00000000000073c6 */ /* 0x001e240000000000 */
[----:B0-----:R-:W-:Y:S06]  /*5ba0*/  BAR.SYNC.DEFER_BLOCKING 0x0 ;  /* 0x0000000000007b1d */ /* 0x001fec0000010000 */
[----:B------:R-:W-:Y:S01]  /*5bb0*/  UMOV UR29, 0x40000040 ;  /* 0x40000040001d7882 */ /* 0x000fe20000000000 */
[----:B------:R-:W-:Y:S01]  /*5bc0*/  UMOV UR31, 0x40000040 ;  /* 0x40000040001f7882 */ /* 0x000fe20000000000 */
[----:B------:R-:W-:-:S06]  /*5bd0*/  WARPGROUP.ARRIVE ;  /* 0x00000000000079c5 */ /* 0x000fcc0000000000 */
[----:B------:R-:W-:Y:S04]  /*5be0*/  QGMMA.64x32x32.F32.E4M3.E4M3 R24, gdesc[UR28], R24 ;  /* 0x006000001c1879f3 */ /* 0x000fe80008700818 */
[----:B------:R-:W-:Y:S04]  /*5bf0*/  QGMMA.64x32x32.F32.E4M3.E4M3 R24, gdesc[UR16], R24 ;  /* 0x00600000101879f3 */ /* 0x000fe80008700818 */
[----:B------:R-:W-:Y:S01]  /*5c00*/  QGMMA.64x32x32.F32.E4M3.E4M3 R24, gdesc[UR20], R24 ;  /* 0x00600000141879f3 */ /* 0x000fe20008700818 */
[----:B------:R-:W-:Y:S02]  /*5c10*/  USHF.R.S32.HI UR29, URZ, 0x1f, UR4 ;  /* 0x0000001f3f1d7899 */ /* 0x000fe40008011404 */
[----:B------:R-:W-:Y:S01]  /*5c20*/  IADD3 R40, P3, R40, UR4, RZ ;  /* 0x0000000428287c10 */ /* 0x000fe2000ff7e0ff */
[----:B------:R-:W-:-:S03]  /*5c30*/  UIADD3 UR61, UR61, -0x1, URZ ;  /* 0xffffffff3d3d7890 */ /* 0x000fc6000fffe03f */
[----:B------:R-:W-:Y:S02]  /*5c40*/  IADD3.X R54, R54, UR29, RZ, P3, !PT ;  /* 0x0000001d36367c10 */ /* 0x000fe40009ffe4ff */
[----:B------:R-:W-:Y:S01]  /*5c50*/  IADD3 R44, P3, R44, UR4, RZ ;  /* 0x000000042c2c7c10 */ /* 0x000fe2000ff7e0ff */
[----:B------:R-:W-:Y:S02]  /*5c60*/  UIADD3 UR58, UP4, UR4, UR58, URZ ;  /* 0x0000003a043a7290 */ /* 0x000fe4000ff9e03f */
[----:B------:R-:W-:Y:S01]  /*5c70*/  UIADD3 UR57, UP3, UR4, UR57, URZ ;  /* 0x0000003904397290 */ /* 0x000fe2000ff7e03f */
[----:B------:R-:W-:Y:S01]  /*5c80*/  IADD3.X R68, R68, UR29, RZ, P3, !PT ;  /* 0x0000001d44447c10 */ /* 0x000fe20009ffe4ff */
[----:B------:R-:W-:Y:S01]  /*5c90*/  UIADD3 UR56, UP2, UR4, UR56, URZ ;  /* 0x0000003804387290 */ /* 0x000fe2000ff5e03f */
[----:B------:R-:W-:Y:S01]  /*5ca0*/  QGMMA.64x32x32.F32.E4M3.E4M3 R24, gdesc[UR24], R24, gsb0 ;  /* 0x00600000181879f3 */ /* 0x000fe20008000818 */
[----:B------:R-:W-:Y:S01]  /*5cb0*/  UIADD3 UR55, UP1, UR4, UR55, URZ ;  /* 0x0000003704377290 */ /* 0x000fe2000ff3e03f */
[----:B------:R-:W-:Y:S01]  /*5cc0*/  ISETP.NE.U32.AND P3, PT, RZ, UR61, PT ;  /* 0x0000003dff007c0c */ /* 0x000fe2000bf65070 */
[----:B------:R-:W-:Y:S01]  /*5cd0*/  UIADD3.X UR38, UR29, UR38, URZ, UP4, !UPT ;  /* 0x000000261d267290 */ /* 0x000fe2000a7fe43f */
[----:B------:R-:W-:Y:S01]  /*5ce0*/  IADD3 R69, P2, R69, UR4, RZ ;  /* 0x0000000445457c10 */ /* 0x000fe2000ff5e0ff */
[----:B------:R-:W-:Y:S01]  /*5cf0*/  UIADD3.X UR37, UR29, UR37, URZ, UP3, !UPT ;  /* 0x000000251d257290 */ /* 0x000fe20009ffe43f */
[----:B------:R-:W-:Y:S01]  /*5d00*/  IADD3 R41, P4, R41, UR4, RZ ;  /* 0x0000000429297c10 */ /* 0x000fe2000ff9e0ff */
[----:B------:R-:W-:Y:S01]  /*5d10*/  UIADD3.X UR36, UR29, UR36, URZ, UP2, !UPT ;  /* 0x000000241d247290 */ /* 0x000fe200097fe43f */
[----:B------:R-:W-:Y:S01]  /*5d20*/  IADD3 R43, P5, R43, UR4, RZ ;  /* 0x000000042b2b7c10 */ /* 0x000fe2000ffbe0ff */
[----:B------:R-:W-:Y:S01]  /*5d30*/  UIADD3.X UR35, UR29, UR35, URZ, UP1, !UPT ;  /* 0x000000231d237290 */ /* 0x000fe20008ffe43f */
[----:B------:R-:W-:Y:S01]  /*5d40*/  IADD3 R45, P6, R45, UR4, RZ ;  /* 0x000000042d2d7c10 */ /* 0x000fe2000ffde0ff */
[----:B------:R-:W-:-:S02]  /*5d50*/  UIADD3 UR54, UP0, UR4, UR54, URZ ;  /* 0x0000003604367290 */ /* 0x000fc4000ff1e03f */
[----:B------:R-:W-:Y:S01]  /*5d60*/  IADD3 R47, P0, R47, UR4, RZ ;  /* 0x000000042f2f7c10 */ /* 0x000fe2000ff1e0ff */
[----:B------:R-:W-:Y:S02]  /*5d70*/  UIADD3 UR53, UP6, UR4, UR53, URZ ;  /* 0x0000003504357290 */ /* 0x000fe4000ffde03f */
[----:B------:R-:W-:Y:S01]  /*5d80*/  IADD3 R49, P1, R49, UR4, RZ ;  /* 0x0000000431317c10 */ /* 0x000fe2000ff3e0ff */
[----:B------:R-:W-:Y:S02]  /*5d90*/  UIADD3 UR52, UP5, UR4, UR52, URZ ;  /* 0x0000003404347290 */ /* 0x000fe4000ffbe03f */
[----:B------:R-:W-:Y:S02]  /*5da0*/  UIADD3 UR51, UP4, UR4, UR51, URZ ;  /* 0x0000003304337290 */ /* 0x000fe4000ff9e03f */
[----:B------:R-:W-:Y:S02]  /*5db0*/  UIADD3 UR50, UP3, UR4, UR50, URZ ;  /* 0x0000003204327290 */ /* 0x000fe4000ff7e03f */
[----:B------:R-:W-:-:S02]  /*5dc0*/  UIADD3 UR49, UP2, UR4, UR49, URZ ;  /* 0x0000003104317290 */ /* 0x000fc4000ff5e03f */
[----:B------:R-:W-:Y:S01]  /*5dd0*/  UIADD3 UR48, UP1, UR4, UR48, URZ ;  /* 0x0000003004307290 */ /* 0x000fe2000ff3e03f */
[----:B------:R-:W-:Y:S01]  /*5de0*/  IADD3.X R51, R51, UR29, RZ, P2, !PT ;  /* 0x0000001d33337c10 */ /* 0x000fe200097fe4ff */
[----:B------:R-:W-:Y:S01]  /*5df0*/  UIADD3.X UR34, UR29, UR34, URZ, UP0, !UPT ;  /* 0x000000221d227290 */ /* 0x000fe200087fe43f */
[----:B------:R-:W-:Y:S01]  /*5e00*/  IADD3 R42, P2, R42, UR4, RZ ;  /* 0x000000042a2a7c10 */ /* 0x000fe2000ff5e0ff */
[----:B------:R-:W-:Y:S02]  /*5e10*/  UIADD3.X UR33, UR29, UR33, URZ, UP6, !UPT ;  /* 0x000000211d217290 */ /* 0x000fe4000b7fe43f */
[----:B------:R-:W-:Y:S01]  /*5e20*/  IADD3.X R56, R56, UR29, RZ, P4, !PT ;  /* 0x0000001d38387c10 */ /* 0x000fe2000a7fe4ff */
[----:B------:R-:W-:Y:S02]  /*5e30*/  UIADD3.X UR32, UR29, UR32, URZ, UP5, !UPT ;  /* 0x000000201d207290 */ /* 0x000fe4000affe43f */
[----:B------:R-:W-:Y:S01]  /*5e40*/  IADD3.X R58, R58, UR29, RZ, P5, !PT ;  /* 0x0000001d3a3a7c10 */ /* 0x000fe2000affe4ff */
[----:B------:R-:W-:-:S02]  /*5e50*/  UIADD3.X UR15, UR29, UR15, URZ, UP4, !UPT ;  /* 0x0000000f1d0f7290 */ /* 0x000fc4000a7fe43f */
[----:B------:R-:W-:Y:S01]  /*5e60*/  IADD3.X R60, R60, UR29, RZ, P6, !PT ;  /* 0x0000001d3c3c7c10 */ /* 0x000fe2000b7fe4ff */
[----:B------:R-:W-:Y:S02]  /*5e70*/  UIADD3.X UR14, UR29, UR14, URZ, UP3, !UPT ;  /* 0x0000000e1d0e7290 */ /* 0x000fe40009ffe43f */
[----:B------:R-:W-:Y:S01]  /*5e80*/  IADD3.X R62, R62, UR29, RZ, P0, !PT ;  /* 0x0000001d3e3e7c10 */ /* 0x000fe200087fe4ff */
[----:B------:R-:W-:Y:S02]  /*5e90*/  UIADD3.X UR13, UR29, UR13, URZ, UP2, !UPT ;  /* 0x0000000d1d0d7290 */ /* 0x000fe400097fe43f */
[----:B------:R-:W-:Y:S01]  /*5ea0*/  IADD3.X R64, R64, UR29, RZ, P1, !PT ;  /* 0x0000001d40407c10 */ /* 0x000fe20008ffe4ff */
[----:B------:R-:W-:Y:S01]  /*5eb0*/  UIADD3.X UR12, UR29, UR12, URZ, UP1, !UPT ;  /* 0x0000000c1d0c7290 */ /* 0x000fe20008ffe43f */
[----:B------:R-:W-:Y:S01]  /*5ec0*/  IADD3 R46, P4, R46, UR4, RZ ;  /* 0x000000042e2e7c10 */ /* 0x000fe2000ff9e0ff */
[----:B------:R-:W-:Y:S02]  /*5ed0*/  UIADD3 UR47, UP0, UR4, UR47, URZ ;  /* 0x0000002f042f7290 */ /* 0x000fe4000ff1e03f */
[----:B------:R-:W-:Y:S01]  /*5ee0*/  IADD3 R48, P5, R48, UR4, RZ ;  /* 0x0000000430307c10 */ /* 0x000fe2000ffbe0ff */
[----:B------:R-:W-:-:S02]  /*5ef0*/  UIADD3 UR46, UP6, UR4, UR46, URZ ;  /* 0x0000002e042e7290 */ /* 0x000fc4000ffde03f */
[----:B------:R-:W-:Y:S01]  /*5f00*/  IADD3 R50, P6, R50, UR4, RZ ;  /* 0x0000000432327c10 */ /* 0x000fe2000ffde0ff */
[----:B------:R-:W-:Y:S02]  /*5f10*/  UIADD3 UR45, UP5, UR4, UR45, URZ ;  /* 0x0000002d042d7290 */ /* 0x000fe4000ffbe03f */
[----:B------:R-:W-:Y:S01]  /*5f20*/  IADD3 R52, P0, R52, UR4, RZ ;  /* 0x0000000434347c10 */ /* 0x000fe2000ff1e0ff */
[----:B------:R-:W-:Y:S02]  /*5f30*/  UIADD3 UR44, UP4, UR4, UR44, URZ ;  /* 0x0000002c042c7290 */ /* 0x000fe4000ff9e03f */
[----:B------:R-:W-:Y:S01]  /*5f40*/  IADD3 R53, P1, R53, UR4, RZ ;  /* 0x0000000435357c10 */ /* 0x000fe2000ff3e0ff */
[----:B------:R-:W-:Y:S02]  /*5f50*/  UIADD3 UR43, UP3, UR4, UR43, URZ ;  /* 0x0000002b042b7290 */ /* 0x000fe4000ff7e03f */
[----:B------:R-:W-:Y:S02]  /*5f60*/  UIADD3 UR42, UP2, UR4, UR42, URZ ;  /* 0x0000002a042a7290 */ /* 0x000fe4000ff5e03f */
[----:B------:R-:W-:Y:S01]  /*5f70*/  UIADD3 UR39, UP1, UR4, UR39, URZ ;  /* 0x0000002704277290 */ /* 0x000fe2000ff3e03f */
[----:B------:R-:W-:Y:S01]  /*5f80*/  IADD3.X R65, R65, UR29, RZ, P2, !PT ;  /* 0x0000001d41417c10 */ /* 0x000fe200097fe4ff */
[----:B------:R-:W-:Y:S01]  /*5f90*/  UIADD3 UR59, UR59, -0x80, URZ ;  /* 0xffffff803b3b7890 */ /* 0x000fe2000fffe03f */
[----:B------:R-:W-:Y:S01]  /*5fa0*/  IADD3 R55, P2, R136, R55, RZ ;  /* 0x0000003788377210 */ /* 0x000fe20007f5e0ff */
[----:B------:R-:W-:-:S02]  /*5fb0*/  UIADD3.X UR11, UR29, UR11, URZ, UP0, !UPT ;  /* 0x0000000b1d0b7290 */ /* 0x000fc400087fe43f */
[----:B------:R-:W-:Y:S01]  /*5fc0*/  IADD3.X R57, R57, UR29, RZ, P4, !PT ;  /* 0x0000001d39397c10 */ /* 0x000fe2000a7fe4ff */
[----:B------:R-:W-:Y:S02]  /*5fd0*/  UIADD3.X UR10, UR29, UR10, URZ, UP6, !UPT ;  /* 0x0000000a1d0a7290 */ /* 0x000fe4000b7fe43f */
[----:B------:R-:W-:Y:S01]  /*5fe0*/  IADD3.X R59, R59, UR29, RZ, P5, !PT ;  /* 0x0000001d3b3b7c10 */ /* 0x000fe2000affe4ff */
[----:B------:R-:W-:Y:S02]  /*5ff0*/  UIADD3.X UR9, UR29, UR9, URZ, UP5, !UPT ;  /* 0x000000091d097290 */ /* 0x000fe4000affe43f */
[----:B------:R-:W-:Y:S01]  /*6000*/  IADD3.X R61, R61, UR29, RZ, P6, !PT ;  /* 0x0000001d3d3d7c10 */ /* 0x000fe2000b7fe4ff */
[----:B------:R-:W-:Y:S02]  /*6010*/  UIADD3.X UR8, UR29, UR8, URZ, UP4, !UPT ;  /* 0x000000081d087290 */ /* 0x000fe4000a7fe43f */
[----:B------:R-:W-:Y:S01]  /*6020*/  IADD3.X R63, R63, UR29, RZ, P0, !PT ;  /* 0x0000001d3f3f7c10 */ /* 0x000fe200087fe4ff */
[----:B------:R-:W-:-:S02]  /*6030*/  UIADD3.X UR7, UR29, UR7, URZ, UP3, !UPT ;  /* 0x000000071d077290 */ /* 0x000fc40009ffe43f */
[----:B------:R-:W-:Y:S01]  /*6040*/  IADD3.X R66, R66, UR29, RZ, P1, !PT ;  /* 0x0000001d42427c10 */ /* 0x000fe20008ffe4ff */
[----:B------:R-:W-:Y:S01]  /*6050*/  UIADD3.X UR6, UR29, UR6, URZ, UP2, !UPT ;  /* 0x000000061d067290 */ /* 0x000fe200097fe43f */
[----:B------:R-:W-:Y:S02]  /*6060*/  WARPGROUP.DEPBAR.LE gsb0, 0x0 ;  /* 0x00008000000079c5 */ /* 0x000fe40000010000 */
[----:B------:R-:W-:Y:S01]  /*6070*/  UIADD3.X UR5, UR29, UR5, URZ, UP1, !UPT ;  /* 0x000000051d057290 */ /* 0x000fe20008ffe43f */
[----:B------:R-:W-:Y:S01]  /*6080*/  LEA.HI.X.SX32 R67, R136, R67, 0x1, P2 ;  /* 0x0000004388437211 */ /* 0x000fe200010f0eff */
[----:B-1----:R-:W-:Y:S10]  /*6090*/  @P3 BRA `(.L_x_2) ;  /* 0xffffffd4006c3947 */ /* 0x002ff4000383ffff */
.L_x_1:
[----:B------:R-:W-:Y:S01]  /*60a0*/  F2FP.SATFINITE.E4M3.F32.PACK_AB_MERGE_C R24, R25, R24, RZ ;  /* 0x000000181918723e */ /* 0x000fe200048070ff */
[----:B------:R-:W-:Y:S01]  /*60b0*/  IMAD.SHL.U32 R0, R0, 0x8, RZ ;  /* 0x0000000800007824 */ /* 0x000fe200078e00ff */
[----:B------:R-:W-:Y:S01]  /*60c0*/  F2FP.SATFINITE.E4M3.F32.PACK_AB_MERGE_C R28, R29, R28, RZ ;  /* 0x0000001c1d1c723e */ /* 0x000fe200048070ff */
[----:B------:R-:W-:Y:S01]  /*60d0*/  BAR.SYNC.DEFER_BLOCKING 0x0 ;  /* 0x0000000000007b1d */ /* 0x000fe20000010000 */
[----:B------:R-:W-:Y:S02]  /*60e0*/  F2FP.SATFINITE.E4M3.F32.PACK_AB_MERGE_C R32, R33, R32, RZ ;  /* 0x000000202120723e */ /* 0x000fe400048070ff */
[----:B------:R-:W-:Y:S02]  /*60f0*/  F2FP.SATFINITE.E4M3.F32.PACK_AB_MERGE_C R26, R27, R26, RZ ;  /* 0x0000001a1b1a723e */ /* 0x000fe400048070ff */
[----:B------:R-:W-:-:S03]  /*6100*/  F2FP.SATFINITE.E4M3.F32.PACK_AB_MERGE_C R30, R31, R30, RZ ;  /* 0x0000001e1f1e723e */ /* 0x000fc600048070ff */
[----:B------:R-:W0:Y:S01]  /*6110*/  S2UR UR4, SR_CgaCtaId ;  /* 0x00000000000479c3 */ /* 0x000e220000008800 */
[----:B------:R-:W-:Y:S01]  /*6120*/  F2FP.SATFINITE.E4M3.F32.PACK_AB_MERGE_C R34, R35, R34, RZ ;  /* 0x000000222322723e */ /* 0x000fe200048070ff */
[----:B------:R-:W-:Y:S01]  /*6130*/  ULDC UR5, c[0x0][0x244] ;  /* 0x0000910000057ab9 */ /* 0x000fe20000000800 */
[----:B------:R-:W-:Y:S01]  /*6140*/  LOP3.LUT R6, R6, 0x400, RZ, 0xc0, !PT ;  /* 0x0000040006067812 */ /* 0x000fe200078ec0ff */
[----:B------:R-:W-:Y:S01]  /*6150*/  ULDC.64 UR6, c[0x0][0x228] ;  /* 0x00008a0000067ab9 */ /* 0x000fe20000000a00 */
[----:B------:R-:W-:Y:S02]  /*6160*/  LOP3.LUT R24, R24, 0xffff, RZ, 0xc0, !PT ;  /* 0x0000ffff18187812 */ /* 0x000fe400078ec0ff */
[----:B------:R-:W-:Y:S02]  /*6170*/  LOP3.LUT R13, R28, 0xffff, RZ, 0xc0, !PT ;  /* 0x0000ffff1c0d7812 */ /* 0x000fe400078ec0ff */
[----:B------:R-:W-:Y:S02]  /*6180*/  LOP3.LUT R32, R32, 0xffff, RZ, 0xc0, !PT ;  /* 0x0000ffff20207812 */ /* 0x000fe400078ec0ff */
[----:B------:R-:W-:-:S02]  /*6190*/  LOP3.LUT R26, R26, 0xffff, RZ, 0xc0, !PT ;  /* 0x0000ffff1a1a7812 */ /* 0x000fc400078ec0ff */
[----:B------:R-:W-:Y:S02]  /*61a0*/  LOP3.LUT R34, R34, 0xffff, RZ, 0xc0, !PT ;  /* 0x0000ffff22227812 */ /* 0x000fe400078ec0ff */
[----:B------:R-:W-:Y:S02]  /*61b0*/  LOP3.LUT R17, R30, 0xffff, RZ, 0xc0, !PT ;  /* 0x0000ffff1e117812 */ /* 0x000fe400078ec0ff */
[----:B------:R-:W-:Y:S02]  /*61c0*/  IADD3 R23, R6, UR60, R23 ;  /* 0x0000003c06177c10 */ /* 0x000fe4000fffe017 */
[----:B------:R-:W-:Y:S02]  /*61d0*/  LOP3.LUT R0, R0, 0x380, RZ, 0xc0, !PT ;  /* 0x0000038000007812 */ /* 0x000fe400078ec0ff */
[----:B------:R-:W-:Y:S02]  /*61e0*/  PRMT R7, R32, 0x3340, R1 ;  /* 0x0000334020077816 */ /* 0x000fe40000000001 */
[----:B------:R-:W-:Y:S01]  /*61f0*/  PRMT R6, R24, 0x3340, R13 ;  /* 0x0000334018067816 */ /* 0x000fe2000000000d */
[----:B------:R-:W-:Y:S01]  /*6200*/  IMAD.IADD R23, R0, 0x1, R23 ;  /* 0x0000000100177824 */ /* 0x000fe200078e0217 */
[----:B------:R-:W-:Y:S01]  /*6210*/  PRMT R9, R34, 0x3340, R1 ;  /* 0x0000334022097816 */ /* 0x000fe20000000001 */
[----:B0-----:R-:W-:Y:S01]  /*6220*/  USHF.L.U32 UR4, UR4, 0x5, URZ ;  /* 0x0000000504047899 */ /* 0x001fe2000800063f */
[----:B------:R-:W-:-:S02]  /*6230*/  PRMT R8, R26, 0x3340, R17 ;  /* 0x000033401a087816 */ /* 0x000fc40000000011 */
[----:B------:R-:W-:Y:S01]  /*6240*/  PRMT R11, R6, 0x5410, R7 ;  /* 0x00005410060b7816 */ /* 0x000fe20000000007 */
[----:B------:R-:W-:Y:S01]  /*6250*/  ULOP3.LUT UR4, UR4, 0x20, URZ, 0xc0, !UPT ;  /* 0x0000002004047892 */ /* 0x000fe2000f8ec03f */
[----:B------:R-:W-:Y:S02]  /*6260*/  PRMT R15, R8, 0x5410, R9 ;  /* 0x00005410080f7816 */ /* 0x000fe40000000009 */
[----:B------:R-:W-:Y:S02]  /*6270*/  SHF.R.U32.HI R0, RZ, 0x8, R24 ;  /* 0x00000008ff007819 */ /* 0x000fe40000011618 */
[----:B------:R-:W-:Y:S01]  /*6280*/  SHF.R.U32.HI R7, RZ, 0x8, R13 ;  /* 0x00000008ff077819 */ /* 0x000fe2000001160d */
[----:B------:R-:W0:Y:S01]  /*6290*/  LDC R24, c[0x0][0x248] ;  /* 0x00009200ff187b82 */ /* 0x000e220000000800 */
[----:B------:R-:W-:Y:S02]  /*62a0*/  SHF.R.U32.HI R9, RZ, 0x8, R32 ;  /* 0x00000008ff097819 */ /* 0x000fe40000011620 */
[----:B------:R-:W-:-:S02]  /*62b0*/  SHF.R.U32.HI R6, RZ, 0x8, R26 ;  /* 0x00000008ff067819 */ /* 0x000fc4000001161a */
[----:B------:R-:W-:Y:S02]  /*62c0*/  SHF.R.U32.HI R8, RZ, 0x8, R17 ;  /* 0x00000008ff087819 */ /* 0x000fe40000011611 */
[----:B------:R-:W-:Y:S02]  /*62d0*/  SHF.R.U32.HI R10, RZ, 0x8, R34 ;  /* 0x00000008ff0a7819 */ /* 0x000fe40000011622 */
[----:B------:R-:W-:Y:S02]  /*62e0*/  LOP3.LUT R7, R7, 0xffff, RZ, 0xc0, !PT ;  /* 0x0000ffff07077812 */ /* 0x000fe400078ec0ff */
[----:B------:R-:W-:Y:S02]  /*62f0*/  LOP3.LUT R0, R0, 0xffff, RZ, 0xc0, !PT ;  /* 0x0000ffff00007812 */ /* 0x000fe400078ec0ff */
[----:B------:R-:W-:Y:S02]  /*6300*/  LOP3.LUT R9, R9, 0xffff, RZ, 0xc0, !PT ;  /* 0x0000ffff09097812 */ /* 0x000fe400078ec0ff */
[----:B------:R-:W-:-:S02]  /*6310*/  LOP3.LUT R8, R8, 0xffff, RZ, 0xc0, !PT ;  /* 0x0000ffff08087812 */ /* 0x000fc400078ec0ff */
[----:B------:R-:W-:Y:S02]  /*6320*/  LOP3.LUT R13, R6, 0xffff, RZ, 0xc0, !PT ;  /* 0x0000ffff060d7812 */ /* 0x000fe400078ec0ff */
[----:B------:R-:W-:Y:S02]  /*6330*/  LOP3.LUT R10, R10, 0xffff, RZ, 0xc0, !PT ;  /* 0x0000ffff0a0a7812 */ /* 0x000fe400078ec0ff */
[----:B------:R-:W-:Y:S02]  /*6340*/  F2FP.SATFINITE.E4M3.F32.PACK_AB_MERGE_C R38, R39, R38, RZ ;  /* 0x000000262726723e */ /* 0x000fe400048070ff */
[----:B------:R-:W-:Y:S02]  /*6350*/  PRMT R0, R0, 0x3340, R7 ;  /* 0x0000334000007816 */ /* 0x000fe40000000007 */
[----:B------:R-:W-:Y:S02]  /*6360*/  F2FP.SATFINITE.E4M3.F32.PACK_AB_MERGE_C R36, R37, R36, RZ ;  /* 0x000000242524723e */ /* 0x000fe400048070ff */
[----:B------:R-:W-:-:S02]  /*6370*/  PRMT R9, R9, 0x3340, R2 ;  /* 0x0000334009097816 */ /* 0x000fc40000000002 */
[----:B------:R-:W-:Y:S02]  /*6380*/  PRMT R8, R13, 0x3340, R8 ;  /* 0x000033400d087816 */ /* 0x000fe40000000008 */
[----:B------:R-:W-:Y:S02]  /*6390*/  PRMT R7, R10, 0x3340, R1 ;  /* 0x000033400a077816 */ /* 0x000fe40000000001 */
[----:B------:R-:W-:Y:S02]  /*63a0*/  LOP3.LUT R38, R38, 0xffff, RZ, 0xc0, !PT ;  /* 0x0000ffff26267812 */ /* 0x000fe400078ec0ff */
[----:B------:R-:W-:Y:S02]  /*63b0*/  LOP3.LUT R36, R36, 0xffff, RZ, 0xc0, !PT ;  /* 0x0000ffff24247812 */ /* 0x000fe400078ec0ff */
[----:B------:R-:W-:Y:S02]  /*63c0*/  PRMT R9, R0, 0x5410, R9 ;  /* 0x0000541000097816 */ /* 0x000fe40000000009 */
[----:B------:R-:W-:-:S02]  /*63d0*/  PRMT R7, R8, 0x5410, R7 ;  /* 0x0000541008077816 */ /* 0x000fc40000000007 */
[----:B------:R-:W-:Y:S02]  /*63e0*/  PRMT R14, R15, 0x4210, R38 ;  /* 0x000042100f0e7816 */ /* 0x000fe40000000026 */
[--C-:B------:R-:W-:Y:S02]  /*63f0*/  PRMT R12, R11, 0x4210, R36.reuse ;  /* 0x000042100b0c7816 */ /* 0x100fe40000000024 */
[----:B------:R-:W-:Y:S02]  /*6400*/  PRMT R13, R9, 0x5210, R36 ;  /* 0x00005210090d7816 */ /* 0x000fe40000000024 */
[----:B------:R-:W-:Y:S02]  /*6410*/  PRMT R15, R7, 0x5210, R38 ;  /* 0x00005210070f7816 */ /* 0x000fe40000000026 */
[----:B------:R-:W-:Y:S01]  /*6420*/  LEA R8, R3, UR60, 0x4 ;  /* 0x0000003c03087c11 */ /* 0x000fe2000f8e20ff */
[C---:B------:R-:W-:Y:S01]  /*6430*/  IMAD R3, R2.reuse, UR5, RZ ;  /* 0x0000000502037c24 */ /* 0x040fe2000f8e02ff */
[----:B------:R-:W-:Y:S01]  /*6440*/  LOP3.LUT R0, R5, UR4, R4, 0xfe, !PT ;  /* 0x0000000405007c12 */ /* 0x000fe2000f8efe04 */
[----:B------:R1:W-:Y:S01]  /*6450*/  STSM.16.M88.4 [R23], R12 ;  /* 0x0000000c17007844 */ /* 0x0003e20000000200 */
[----:B------:R-:W-:Y:S01]  /*6460*/  ULDC.64 UR4, c[0x0][0x220] ;  /* 0x0000880000047ab9 */ /* 0x000fe20000000a00 */
[----:B------:R-:W-:Y:S01]  /*6470*/  BAR.SYNC.DEFER_BLOCKING 0x0 ;  /* 0x0000000000007b1d */ /* 0x000fe20000010000 */
[----:B------:R-:W-:Y:S01]  /*6480*/  ISETP.GE.AND P0, PT, R2, UR6, PT ;  /* 0x0000000602007c0c */ /* 0x000fe2000bf06270 */
[----:B0-----:R-:W-:Y:S01]  /*6490*/  IMAD R4, R0, R24, RZ ;  /* 0x0000001800047224 */ /* 0x001fe200078e02ff */
[----:B------:R-:W-:-:S02]  /*64a0*/  IADD3 R20, P1, R3, UR4, RZ ;  /* 0x0000000403147c10 */ /* 0x000fc4000ff3e0ff */
[C---:B------:R-:W-:Y:S02]  /*64b0*/  LOP3.LUT R5, R0.reuse, 0x2, RZ, 0xfc, !PT ;  /* 0x0000000200057812 */ /* 0x040fe400078efcff */
[C---:B------:R-:W-:Y:S02]  /*64c0*/  LOP3.LUT R2, R0.reuse, 0x4, RZ, 0xfc, !PT ;  /* 0x0000000400027812 */ /* 0x040fe400078efcff */
[----:B------:R-:W-:Y:S02]  /*64d0*/  ISETP.LT.AND P5, PT, R0, UR7, !P0 ;  /* 0x0000000700007c0c */ /* 0x000fe4000c7a1270 */
[----:B------:R-:W-:Y:S01]  /*64e0*/  ISETP.LT.AND P4, PT, R5, UR7, !P0 ;  /* 0x0000000705007c0c */ /* 0x000fe2000c781270 */
[----:B------:R-:W-:Y:S01]  /*64f0*/  IMAD R5, R24, 0x2, R4 ;  /* 0x0000000218057824 */ /* 0x000fe200078e0204 */
[----:B------:R-:W-:Y:S02]  /*6500*/  ISETP.LT.AND P3, PT, R2, UR7, !P0 ;  /* 0x0000000702007c0c */ /* 0x000fe4000c761270 */
[----:B------:R-:W-:Y:S01]  /*6510*/  LEA.HI.X.SX32 R22, R3, UR5, 0x1, P1 ;  /* 0x0000000503167c11 */ /* 0x000fe200088f0eff */
[----:B-1----:R-:W-:Y:S01]  /*6520*/  IMAD R12, R24, 0x2, R5 ;  /* 0x00000002180c7824 */ /* 0x002fe200078e0205 */
[----:B------:R-:W-:-:S02]  /*6530*/  IADD3 R2, P1, R4, R20, RZ ;  /* 0x0000001404027210 */ /* 0x000fc40007f3e0ff */
[----:B------:R-:W-:Y:S01]  /*6540*/  LOP3.LUT R6, R0, 0x8, RZ, 0xfc, !PT ;  /* 0x0000000800067812 */ /* 0x000fe200078efcff */
[----:B------:R-:W-:Y:S01]  /*6550*/  IMAD R13, R24, 0x2, R12 ;  /* 0x00000002180d7824 */ /* 0x000fe200078e020c */
[----:B------:R-:W-:Y:S02]  /*6560*/  LEA.HI.X.SX32 R3, R4, R22, 0x1, P1 ;  /* 0x0000001604037211 */ /* 0x000fe400008f0eff */
[----:B------:R-:W-:Y:S01]  /*6570*/  IADD3 R4, P6, R5, R20, RZ ;  /* 0x0000001405047210 */ /* 0x000fe20007fde0ff */
[----:B------:R-:W0:Y:S01]  /*6580*/  LDS.128 R8, [R8] ;  /* 0x0000000008087984 */ /* 0x000e220000000c00 */
[----:B------:R-:W-:Y:S01]  /*6590*/  LOP3.LUT R7, R0, 0x6, RZ, 0xfc, !PT ;  /* 0x0000000600077812 */ /* 0x000fe200078efcff */
[----:B------:R-:W-:Y:S01]  /*65a0*/  IMAD R14, R24, 0x2, R13 ;  /* 0x00000002180e7824 */ /* 0x000fe200078e020d */
[----:B------:R-:W-:Y:S02]  /*65b0*/  ISETP.LT.AND P1, PT, R6, UR7, !P0 ;  /* 0x0000000706007c0c */ /* 0x000fe4000c721270 */
[----:B------:R-:W-:-:S02]  /*65c0*/  LOP3.LUT R6, R0, 0xa, RZ, 0xfc, !PT ;  /* 0x0000000a00067812 */ /* 0x000fc400078efcff */
[----:B------:R-:W-:Y:S02]  /*65d0*/  LEA.HI.X.SX32 R5, R5, R22, 0x1, P6 ;  /* 0x0000001605057211 */ /* 0x000fe400030f0eff */
[----:B------:R-:W-:Y:S02]  /*65e0*/  ISETP.LT.AND P2, PT, R7, UR7, !P0 ;  /* 0x0000000707007c0c */ /* 0x000fe4000c741270 */
[----:B------:R-:W-:Y:S02]  /*65f0*/  LOP3.LUT R7, R0, 0xc, RZ, 0xfc, !PT ;  /* 0x0000000c00077812 */ /* 0x000fe400078efcff */
[----:B0-----:R-:W-:Y:S02]  /*6600*/  PRMT R17, R8, 0x7770, RZ ;  /* 0x0000777008117816 */ /* 0x001fe400000000ff */
[----:B------:R-:W-:Y:S02]  /*6610*/  PRMT R15, R9, 0x7770, RZ ;  /* 0x00007770090f7816 */ /* 0x000fe400000000ff */
[----:B------:R-:W-:Y:S01]  /*6620*/  PRMT R21, R11, 0x7770, RZ ;  /* 0x000077700b157816 */ /* 0x000fe200000000ff */
[----:B------:R0:W-:Y:S01]  /*6630*/  @P5 STG.E.U8 desc[UR40][R2.64], R17 ;  /* 0x0000001102005986 */ /* 0x0001e2000c101128 */
[----:B------:R-:W-:-:S02]  /*6640*/  ISETP.LT.AND P5, PT, R6, UR7, !P0 ;  /* 0x0000000706007c0c */ /* 0x000fc4000c7a1270 */
[C---:B------:R-:W-:Y:S01]  /*6650*/  IADD3 R6, P6, R12.reuse, R20, RZ ;  /* 0x000000140c067210 */ /* 0x040fe20007fde0ff */
[----:B------:R1:W-:Y:S01]  /*6660*/  @P4 STG.E.U8 desc[UR40][R4.64], R15 ;  /* 0x0000000f04004986 */ /* 0x0003e2000c101128 */
[----:B------:R-:W-:Y:S02]  /*6670*/  ISETP.LT.AND P4, PT, R7, UR7, !P0 ;  /* 0x0000000707007c0c */ /* 0x000fe4000c781270 */
[----:B------:R-:W-:Y:S02]  /*6680*/  LEA.HI.X.SX32 R7, R12, R22, 0x1, P6 ;  /* 0x000000160c077211 */ /* 0x000fe400030f0eff */
[----:B------:R-:W-:Y:S02]  /*6690*/  LOP3.LUT R12, R0, 0xe, RZ, 0xfc, !PT ;  /* 0x0000000e000c7812 */ /* 0x000fe400078efcff */
[----:B------:R-:W-:Y:S02]  /*66a0*/  PRMT R19, R8, 0x7771, RZ ;  /* 0x0000777108137816 */ /* 0x000fe400000000ff */
[----:B0-----:R-:W-:-:S02]  /*66b0*/  PRMT R17, R10, 0x7770, RZ ;  /* 0x000077700a117816 */ /* 0x001fc400000000ff */
[C---:B------:R-:W-:Y:S01]  /*66c0*/  IADD3 R2, P6, R13.reuse, R20, RZ ;  /* 0x000000140d027210 */ /* 0x040fe20007fde0ff */
[----:B-1----:R-:W-:Y:S01]  /*66d0*/  IMAD R15, R24, 0x2, R14 ;  /* 0x00000002180f7824 */ /* 0x002fe200078e020e */
[----:B------:R-:W-:Y:S01]  /*66e0*/  PRMT R25, R10, 0x7772, RZ ;  /* 0x000077720a197816 */ /* 0x000fe200000000ff */
[----:B------:R0:W-:Y:S01]  /*66f0*/  @P3 STG.E.U8 desc[UR40][R6.64], R17 ;  /* 0x0000001106003986 */ /* 0x0001e2000c101128 */
[----:B------:R-:W-:Y:S02]  /*6700*/  LEA.HI.X.SX32 R3, R13, R22, 0x1, P6 ;  /* 0x000000160d037211 */ /* 0x000fe400030f0eff */
[----:B------:R-:W-:Y:S02]  /*6710*/  ISETP.LT.AND P3, PT, R12, UR7, !P0 ;  /* 0x000000070c007c0c */ /* 0x000fe4000c761270 */
[----:B------:R-:W-:Y:S01]  /*6720*/  IADD3 R4, P6, R14, R20, RZ ;  /* 0x000000140e047210 */ /* 0x000fe20007fde0ff */
[----:B------:R1:W-:Y:S01]  /*6730*/  @P2 STG.E.U8 desc[UR40][R2.64], R21 ;  /* 0x0000001502002986 */ /* 0x0003e2000c101128 */
[----:B------:R-:W-:-:S02]  /*6740*/  LOP3.LUT R12, R0, 0x10, RZ, 0xfc, !PT ;  /* 0x00000010000c7812 */ /* 0x000fc400078efcff */
[----:B------:R-:W-:Y:S02]  /*6750*/  LEA.HI.X.SX32 R5, R14, R22, 0x1, P6 ;  /* 0x000000160e057211 */ /* 0x000fe400030f0eff */
[----:B------:R-:W-:Y:S02]  /*6760*/  ISETP.LT.AND P2, PT, R12, UR7, !P0 ;  /* 0x000000070c007c0c */ /* 0x000fe4000c741270 */
[----:B------:R-:W-:Y:S01]  /*6770*/  IADD3 R12, P6, R15, R20, RZ ;  /* 0x000000140f0c7210 */ /* 0x000fe20007fde0ff */
[----:B------:R2:W-:Y:S01]  /*6780*/  @P1 STG.E.U8 desc[UR40][R4.64], R19 ;  /* 0x0000001304001986 */ /* 0x0005e2000c101128 */
[----:B0-----:R-:W-:Y:S02]  /*6790*/  PRMT R17, R9, 0x7771, RZ ;  /* 0x0000777109117816 */ /* 0x001fe400000000ff */
[----:B------:R-:W-:Y:S01]  /*67a0*/  LEA.HI.X.SX32 R13, R15, R22, 0x1, P6 ;  /* 0x000000160f0d7211 */ /* 0x000fe200030f0eff */
[----:B------:R-:W-:Y:S01]  /*67b0*/  IMAD R15, R24, 0x2, R15 ;  /* 0x00000002180f7824 */ /* 0x000fe200078e020f */
[----:B-1----:R-:W-:-:S02]  /*67c0*/  LOP3.LUT R3, R0, 0x14, RZ, 0xfc, !PT ;  /* 0x0000001400037812 */ /* 0x002fc400078efcff */
[----:B------:R-:W-:Y:S01]  /*67d0*/  LOP3.LUT R14, R0, 0x12, RZ, 0xfc, !PT ;  /* 0x00000012000e7812 */ /* 0x000fe200078efcff */
[----:B------:R-:W-:Y:S01]  /*67e0*/  IMAD R7, R24, 0x2, R15 ;  /* 0x0000000218077824 */ /* 0x000fe200078e020f */
[----:B------:R-:W-:Y:S01]  /*67f0*/  IADD3 R2, P6, R15, R20, RZ ;  /* 0x000000140f027210 */ /* 0x000fe20007fde0ff */
[----:B------:R0:W-:Y:S01]  /*6800*/  @P5 STG.E.U8 desc[UR40][R12.64], R17 ;  /* 0x000000110c005986 */ /* 0x0001e2000c101128 */
[----:B------:R-:W-:Y:S02]  /*6810*/  ISETP.LT.AND P5, PT, R3, UR7, !P0 ;  /* 0x0000000703007c0c */ /* 0x000fe4000c7a1270 */
[----:B------:R-:W-:Y:S02]  /*6820*/  LEA.HI.X.SX32 R3, R15, R22, 0x1, P6 ;  /* 0x000000160f037211 */ /* 0x000fe400030f0eff */
[----:B--2---:R-:W-:Y:S02]  /*6830*/  PRMT R19, R10, 0x7771, RZ ;  /* 0x000077710a137816 */ /* 0x004fe400000000ff */
[----:B------:R-:W-:Y:S01]  /*6840*/  ISETP.LT.AND P1, PT, R14, UR7, !P0 ;  /* 0x000000070e007c0c */ /* 0x000fe2000c721270 */
[----:B------:R-:W-:Y:S01]  /*6850*/  IMAD R14, R24, 0x2, R7 ;  /* 0x00000002180e7824 */ /* 0x000fe200078e0207 */
[----:B------:R-:W-:Y:S01]  /*6860*/  LOP3.LUT R6, R0, 0x16, RZ, 0xfc, !PT ;  /* 0x0000001600067812 */ /* 0x000fe200078efcff */
[----:B------:R1:W-:Y:S01]  /*6870*/  @P4 STG.E.U8 desc[UR40][R2.64], R19 ;  /* 0x0000001302004986 */ /* 0x0003e2000c101128 */
[----:B------:R-:W-:Y:S01]  /*6880*/  IADD3 R4, P6, R7, R20, RZ ;  /* 0x0000001407047210 */ /* 0x000fe20007fde0ff */
[----:B0-----:R-:W-:Y:S01]  /*6890*/  IMAD R13, R24, 0x2, R14 ;  /* 0x00000002180d7824 */ /* 0x001fe200078e020e */
[----:B------:R-:W-:-:S02]  /*68a0*/  ISETP.LT.AND P4, PT, R6, UR7, !P0 ;  /* 0x0000000706007c0c */ /* 0x000fc4000c781270 */
[----:B------:R-:W-:Y:S02]  /*68b0*/  LEA.HI.X.SX32 R5, R7, R22, 0x1, P6 ;  /* 0x0000001607057211 */ /* 0x000fe400030f0eff */
[C---:B------:R-:W-:Y:S02]  /*68c0*/  IADD3 R6, P6, R14.reuse, R20, RZ ;  /* 0x000000140e067210 */ /* 0x040fe40007fde0ff */
[----:B------:R-:W-:Y:S02]  /*68d0*/  PRMT R15, R11, 0x7771, RZ ;  /* 0x000077710b0f7816 */ /* 0x000fe400000000ff */
[----:B------:R-:W-:Y:S01]  /*68e0*/  LEA.HI.X.SX32 R7, R14, R22, 0x1, P6 ;  /* 0x000000160e077211 */ /* 0x000fe200030f0eff */
[----:B------:R-:W-:Y:S01]  /*68f0*/  IMAD R14, R24, 0x2, R13 ;  /* 0x00000002180e7824 */ /* 0x000fe200078e020d */
[----:B------:R-:W-:Y:S01]  /*6900*/  LOP3.LUT R12, R0, 0x18, RZ, 0xfc, !PT ;  /* 0x00000018000c7812 */ /* 0x000fe200078efcff */
[----:B------:R0:W-:Y:S01]  /*6910*/  @P3 STG.E.U8 desc[UR40][R4.64], R15 ;  /* 0x0000000f04003986 */ /* 0x0001e2000c101128 */
[----:B------:R-:W-:-:S02]  /*6920*/  PRMT R17, R8, 0x7772, RZ ;  /* 0x0000777208117816 */ /* 0x000fc400000000ff */
[----:B------:R-:W-:Y:S02]  /*6930*/  ISETP.LT.AND P3, PT, R12, UR7, !P0 ;  /* 0x000000070c007c0c */ /* 0x000fe4000c761270 */
[C---:B------:R-:W-:Y:S01]  /*6940*/  IADD3 R12, P6, R13.reuse, R20, RZ ;  /* 0x000000140d0c7210 */ /* 0x040fe20007fde0ff */
[----:B------:R2:W-:Y:S01]  /*6950*/  @P2 STG.E.U8 desc[UR40][R6.64], R17 ;  /* 0x0000001106002986 */ /* 0x0005e2000c101128 */
[----:B-1----:R-:W-:Y:S02]  /*6960*/  LOP3.LUT R2, R0, 0x1a, RZ, 0xfc, !PT ;  /* 0x0000001a00027812 */ /* 0x002fe400078efcff */
[----:B------:R-:W-:Y:S02]  /*6970*/  LEA.HI.X.SX32 R13, R13, R22, 0x1, P6 ;  /* 0x000000160d0d7211 */ /* 0x000fe400030f0eff */
[----:B------:R-:W-:Y:S01]  /*6980*/  PRMT R21, R9, 0x7772, RZ ;  /* 0x0000777209157816 */ /* 0x000fe200000000ff */
[----:B0-----:R-:W-:Y:S01]  /*6990*/  IMAD R5, R24, 0x2, R14 ;  /* 0x0000000218057824 */ /* 0x001fe200078e020e */
[----:B------:R-:W-:-:S02]  /*69a0*/  ISETP.LT.AND P2, PT, R2, UR7, !P0 ;  /* 0x0000000702007c0c */ /* 0x000fc4000c741270 */
[-C--:B------:R-:W-:Y:S01]  /*69b0*/  IADD3 R2, P6, R14, R20.reuse, RZ ;  /* 0x000000140e027210 */ /* 0x080fe20007fde0ff */
[C---:B------:R-:W-:Y:S01]  /*69c0*/  IMAD R15, R24.reuse, 0x2, R5 ;  /* 0x00000002180f7824 */ /* 0x040fe200078e0205 */
[----:B------:R0:W-:Y:S01]  /*69d0*/  @P1 STG.E.U8 desc[UR40][R12.64], R21 ;  /* 0x000000150c001986 */ /* 0x0001e2000c101128 */
[----:B------:R-:W-:Y:S02]  /*69e0*/  IADD3 R4, P1, R5, R20, RZ ;  /* 0x0000001405047210 */ /* 0x000fe40007f3e0ff */
[----:B------:R-:W-:Y:S01]  /*69f0*/  IMAD R16, R24, 0x2, R15 ;  /* 0x0000000218107824 */ /* 0x000fe200078e020f */
[----:B------:R-:W-:Y:S02]  /*6a00*/  LEA.HI.X.SX32 R3, R14, R22, 0x1, P6 ;  /* 0x000000160e037211 */ /* 0x000fe400030f0eff */
[----:B--2---:R-:W-:Y:S01]  /*6a10*/  IADD3 R6, P6, R15, R20, RZ ;  /* 0x000000140f067210 */ /* 0x004fe20007fde0ff */
[----:B------:R-:W-:Y:S01]  /*6a20*/  IMAD R18, R24, 0x2, R16 ;  /* 0x0000000218127824 */ /* 0x000fe200078e0210 */
[----:B------:R-:W-:Y:S01]  /*6a30*/  LEA.HI.X.SX32 R5, R5, R22, 0x1, P1 ;  /* 0x0000001605057211 */ /* 0x000fe200008f0eff */
[----:B------:R1:W-:Y:S01]  /*6a40*/  @P5 STG.E.U8 desc[UR40][R2.64], R25 ;  /* 0x0000001902005986 */ /* 0x0003e2000c101128 */
[----:B------:R-:W-:Y:S01]  /*6a50*/  LOP3.LUT R17, R0, 0x1c, RZ, 0xfc, !PT ;  /* 0x0000001c00117812 */ /* 0x000fe200078efcff */
[----:B------:R-:W-:Y:S01]  /*6a60*/  IMAD R19, R24, 0x2, R18 ;  /* 0x0000000218137824 */ /* 0x000fe200078e0212 */
[----:B0-----:R-:W-:-:S02]  /*6a70*/  IADD3 R12, P1, R18, R20, RZ ;  /* 0x00000014120c7210 */ /* 0x001fc40007f3e0ff */
[----:B------:R-:W-:Y:S02]  /*6a80*/  LEA.HI.X.SX32 R7, R15, R22, 0x1, P6 ;  /* 0x000000160f077211 */ /* 0x000fe400030f0eff */
[----:B------:R-:W-:Y:S02]  /*6a90*/  IADD3 R14, P6, R16, R20, RZ ;  /* 0x00000014100e7210 */ /* 0x000fe40007fde0ff */
[----:B------:R-:W-:Y:S02]  /*6aa0*/  LOP3.LUT R0, R0, 0x1e, RZ, 0xfc, !PT ;  /* 0x0000001e00007812 */ /* 0x000fe400078efcff */
[-C--:B------:R-:W-:Y:S02]  /*6ab0*/  LEA.HI.X.SX32 R13, R18, R22.reuse, 0x1, P1 ;  /* 0x00000016120d7211 */ /* 0x080fe400008f0eff */
[----:B------:R-:W-:Y:S02]  /*6ac0*/  ISETP.LT.AND P1, PT, R17, UR7, !P0 ;  /* 0x0000000711007c0c */ /* 0x000fe4000c721270 */
[----:B------:R-:W-:-:S02]  /*6ad0*/  LEA.HI.X.SX32 R15, R16, R22, 0x1, P6 ;  /* 0x00000016100f7211 */ /* 0x000fc400030f0eff */
[----:B------:R-:W-:Y:S02]  /*6ae0*/  ISETP.LT.AND P0, PT, R0, UR7, !P0 ;  /* 0x0000000700007c0c */ /* 0x000fe4000c701270 */
[----:B------:R-:W-:Y:S02]  /*6af0*/  IADD3 R16, P6, R19, R20, RZ ;  /* 0x0000001413107210 */ /* 0x000fe40007fde0ff */
[----:B------:R-:W-:Y:S02]  /*6b00*/  PRMT R23, R11, 0x7772, RZ ;  /* 0x000077720b177816 */ /* 0x000fe400000000ff */
[----:B------:R-:W-:Y:S02]  /*6b10*/  LEA.HI.X.SX32 R17, R19, R22, 0x1, P6 ;  /* 0x0000001613117211 */ /* 0x000fe400030f0eff */
[----:B------:R-:W-:Y:S01]  /*6b20*/  PRMT R21, R8, 0x7773, RZ ;  /* 0x0000777308157816 */ /* 0x000fe200000000ff */
[----:B------:R1:W-:Y:S01]  /*6b30*/  @P4 STG.E.U8 desc[UR40][R4.64], R23 ;  /* 0x0000001704004986 */ /* 0x0003e2000c101128 */
[----:B------:R-:W-:-:S02]  /*6b40*/  PRMT R19, R9, 0x7773, RZ ;  /* 0x0000777309137816 */ /* 0x000fc400000000ff */
[----:B------:R-:W-:Y:S01]  /*6b50*/  PRMT R9, R10, 0x7773, RZ ;  /* 0x000077730a097816 */ /* 0x000fe200000000ff */
[----:B------:R1:W-:Y:S01]  /*6b60*/  @P3 STG.E.U8 desc[UR40][R6.64], R21 ;  /* 0x0000001506003986 */ /* 0x0003e2000c101128 */
[----:B------:R-:W-:-:S03]  /*6b70*/  PRMT R11, R11, 0x7773, RZ ;  /* 0x000077730b0b7816 */ /* 0x000fc600000000ff */
[----:B------:R1:W-:Y:S04]  /*6b80*/  @P2 STG.E.U8 desc[UR40][R14.64], R19 ;  /* 0x000000130e002986 */ /* 0x0003e8000c101128 */
[----:B------:R1:W-:Y:S01]  /*6b90*/  @P1 STG.E.U8 desc[UR40][R12.64], R9 ;  /* 0x000000090c001986 */ /* 0x0003e2000c101128 */
[----:B------:R-:W-:Y:S05]  /*6ba0*/  @!P0 EXIT ;  /* 0x000000000000894d */ /* 0x000fea0003800000 */
[----:B------:R-:W-:Y:S01]  /*6bb0*/  STG.E.U8 desc[UR40][R16.64], R11 ;  /* 0x0000000b10007986 */ /* 0x000fe2000c101128 */
[----:B------:R-:W-:Y:S05]  /*6bc0*/  EXIT ;  /* 0x000000000000794d */ /* 0x000fea0003800000 */
.L_x_3:
[----:B------:R-:W-:-:S00]  /*6bd0*/  BRA `(.L_x_3) ;  /* 0xfffffffc00fc7947 */ /* 0x000fc0000383ffff */
[----:B------:R-:W-:-:S00]  /*6be0*/  NOP ;  /* 0x0000000000007918 */ /* 0x000fc00000000000 */
        /* <DEDUP_REMOVED lines=9> */
.L_x_4:


//--------------------- .nv.shared.matmul_kernel  --------------------------
	.section	.nv.shared.matmul_kernel,"aw",@nobits
	.sectionflags	@""
	.align	16
	.zero		1024


//--------------------- .nv.shared.reserved.0     --------------------------
	.section	.nv.shared.reserved.0,"aw",@nobits
	.weak		__nv_reservedSMEM_offset_0_alias
	.size		__nv_reservedSMEM_offset_0_alias, 0, 0
	.other		__nv_reservedSMEM_offset_0_alias,@"STO_CUDA_RESERVED_SHARED STV_DEFAULT"
__nv_reservedSMEM_offset_0_alias:
	.zero		0


//--------------------- .nv.constant0.matmul_kernel --------------------------
	.section	.nv.constant0.matmul_kernel,"a",@progbits
	.sectionflags	@""
	.align	4
.nv.constant0.matmul_kernel:
	.zero		608


//--------------------- SYMBOLS --------------------------

	.type		.nv.reservedSmem.offset0,@object
	.size		.nv.reservedSmem.offset0,0x4
